// auto-generated by cutlass_sweep.gemm — config: {"arch": "sm_90", "cluster_m": 2, "cluster_n": 1, "dtype": "e4m3", "dtype_b": "e4m3", "layout": "nt", "stages": 0, "tile_k": 128, "tile_m": 192, "tile_n": 160}
#include "cutlass/cutlass.h"
#include "cutlass/gemm/collective/collective_builder.hpp"
#include "cutlass/gemm/device/gemm_universal_adapter.h"
#include "cutlass/gemm/kernel/gemm_universal.hpp"
#include "cutlass/epilogue/collective/collective_builder.hpp"

using ElemA = cutlass::float_e4m3_t;
using ElemB = cutlass::float_e4m3_t;
using ElemCD = cutlass::float_e4m3_t;
using Acc  = float;
using TileShape    = cute::Shape<cute::_192, cute::_160, cute::_128>;
using ClusterShape = cute::Shape<cute::_2, cute::_1, cute::_1>;

using CollectiveEpilogue = typename cutlass::epilogue::collective::CollectiveBuilder<
    cutlass::arch::Sm90, cutlass::arch::OpClassTensorOp,
    TileShape, ClusterShape,
    cutlass::epilogue::collective::EpilogueTileAuto,
    Acc, Acc,
    ElemCD, cutlass::layout::RowMajor, 128 / cutlass::sizeof_bits<ElemCD>::value,
    ElemCD, cutlass::layout::RowMajor, 128 / cutlass::sizeof_bits<ElemCD>::value,
    cutlass::epilogue::collective::EpilogueScheduleAuto
  >::CollectiveOp;

using CollectiveMainloop = typename cutlass::gemm::collective::CollectiveBuilder<
    cutlass::arch::Sm90, cutlass::arch::OpClassTensorOp,
    ElemA, cutlass::layout::RowMajor, 128 / cutlass::sizeof_bits<ElemA>::value,
    ElemB, cutlass::layout::ColumnMajor, 128 / cutlass::sizeof_bits<ElemB>::value,
    Acc,
    TileShape, ClusterShape,
    cutlass::gemm::collective::StageCountAutoCarveout<static_cast<int>(sizeof(typename CollectiveEpilogue::SharedStorage))>,
    cutlass::gemm::collective::KernelScheduleAuto
  >::CollectiveOp;

using GemmKernel = cutlass::gemm::kernel::GemmUniversal<
    cute::Shape<int,int,int,int>,
    CollectiveMainloop,
    CollectiveEpilogue
>;
using Gemm = cutlass::gemm::device::GemmUniversalAdapter<GemmKernel>;

// Force the device kernel symbol into the cubin without needing a host main.
auto* _anchor = &cutlass::device_kernel<GemmKernel>;


// ===== COMPILED SASS (sm_90a) =====

	.target	sm_90a

	.elftype	@"ET_EXEC"


//--------------------- .note.nv.tkinfo           --------------------------
	.section	.note.nv.tkinfo,"",@"SHT_NOTE"
	.sectionflags	@"SHF_NOTE_NV_TKINFO"
	.tkinfo
        /*0018*/ 	.word	0x00000002
        /*0030*/ 	.string	""
        /*0030*/ 	.string	"ptxas"
        /*0030*/ 	.string	"Cuda compilation tools, release 13.0, V13.0.88"
        /*0030*/ 	.string	"Build cuda_13.0.r13.0/compiler.36424714_0"
        /*0030*/ 	.string	"-arch sm_90a -m 64 "



//--------------------- .note.nv.cuinfo           --------------------------
	.section	.note.nv.cuinfo,"",@"SHT_NOTE"
	.sectionflags	@"SHF_NOTE_NV_CUINFO"
        /*0018*/ 	.short	0x0002
        /*001a*/ 	.short	0x005a
        /*001c*/ 	.short	0x0082
	.zero		2


//--------------------- .nv.info                  --------------------------
	.section	.nv.info,"",@"SHT_CUDA_INFO"
	.align	4


	//----- nvinfo : EIATTR_REGCOUNT
	.align		4
        /*0000*/ 	.byte	0x04, 0x2f
        /*0002*/ 	.short	(.L_12 - .L_11)
	.align		4
.L_11:
        /*0004*/ 	.word	index@(_ZN7cutlass13device_kernelINS_4gemm6kernel13GemmUniversalIN4cute5tupleIJiiiiEEENS1_10collective13CollectiveMmaINS1_37MainloopSm90TmaGmmaWarpSpecializedFP8ILi5ENS5_IJNS4_1CILi2EEENSA_ILi1EEESC_EEENS1_35KernelTmaWarpSpecializedCooperativeEEENS5_IJNSA_ILi192EEENSA_ILi160EEENSA_ILi128EEEEEENS_12float_e4m3_tENS5_IJlSC_lEEESK_SL_NS4_8TiledMMAINS4_8MMA_AtomIJNS4_4SM904GMMA30MMA_64x32x32_F32E4M3E4M3_SS_TNILNSP_7ScaleInE1ELSR_1EEEEEENS4_6LayoutISD_NS5_IJSC_NSA_ILi0EEESV_EEEEENS5_IJNS4_10UnderscoreESY_SY_EEEEENS4_13SM90_TMA_LOADENS4_14ComposedLayoutINS4_7SwizzleILi3ELi4ELi3EEENS4_18smem_ptr_flag_bitsILi8EEENSU_INS5_IJNSA_ILi8EEESI_EEENS5_IJSI_SC_EEEEEEEvNS4_8identityENS4_23SM90_TMA_LOAD_MULTICASTES1B_vS1C_EENS_8epilogue10collective6detail29Sm90TmaWarpSpecializedAdapterINS1G_15DefaultEpilogueISK_SL_SL_NS1F_6thread17LinearCombinationISK_Li1EffLNS1K_9ScaleType4KindE0ELNS_15FloatRoundStyleE2ESK_EENS1_15EpilogueDefaultEEEEEvvEEEEvNT_6ParamsE)
        /*0008*/ 	.word	0x000000a8


	//----- nvinfo : EIATTR_FRAME_SIZE
	.align		4
.L_12:
        /*000c*/ 	.byte	0x04, 0x11
        /*000e*/ 	.short	(.L_14 - .L_13)
	.align		4
.L_13:
        /*0010*/ 	.word	index@(_ZN7cutlass13device_kernelINS_4gemm6kernel13GemmUniversalIN4cute5tupleIJiiiiEEENS1_10collective13CollectiveMmaINS1_37MainloopSm90TmaGmmaWarpSpecializedFP8ILi5ENS5_IJNS4_1CILi2EEENSA_ILi1EEESC_EEENS1_35KernelTmaWarpSpecializedCooperativeEEENS5_IJNSA_ILi192EEENSA_ILi160EEENSA_ILi128EEEEEENS_12float_e4m3_tENS5_IJlSC_lEEESK_SL_NS4_8TiledMMAINS4_8MMA_AtomIJNS4_4SM904GMMA30MMA_64x32x32_F32E4M3E4M3_SS_TNILNSP_7ScaleInE1ELSR_1EEEEEENS4_6LayoutISD_NS5_IJSC_NSA_ILi0EEESV_EEEEENS5_IJNS4_10UnderscoreESY_SY_EEEEENS4_13SM90_TMA_LOADENS4_14ComposedLayoutINS4_7SwizzleILi3ELi4ELi3EEENS4_18smem_ptr_flag_bitsILi8EEENSU_INS5_IJNSA_ILi8EEESI_EEENS5_IJSI_SC_EEEEEEEvNS4_8identityENS4_23SM90_TMA_LOAD_MULTICASTES1B_vS1C_EENS_8epilogue10collective6detail29Sm90TmaWarpSpecializedAdapterINS1G_15DefaultEpilogueISK_SL_SL_NS1F_6thread17LinearCombinationISK_Li1EffLNS1K_9ScaleType4KindE0ELNS_15FloatRoundStyleE2ESK_EENS1_15EpilogueDefaultEEEEEvvEEEEvNT_6ParamsE)
        /*0014*/ 	.word	0x00000208


	//----- nvinfo : EIATTR_MIN_STACK_SIZE
	.align		4
.L_14:
        /*0018*/ 	.byte	0x04, 0x12
        /*001a*/ 	.short	(.L_16 - .L_15)
	.align		4
.L_15:
        /*001c*/ 	.word	index@(_ZN7cutlass13device_kernelINS_4gemm6kernel13GemmUniversalIN4cute5tupleIJiiiiEEENS1_10collective13CollectiveMmaINS1_37MainloopSm90TmaGmmaWarpSpecializedFP8ILi5ENS5_IJNS4_1CILi2EEENSA_ILi1EEESC_EEENS1_35KernelTmaWarpSpecializedCooperativeEEENS5_IJNSA_ILi192EEENSA_ILi160EEENSA_ILi128EEEEEENS_12float_e4m3_tENS5_IJlSC_lEEESK_SL_NS4_8TiledMMAINS4_8MMA_AtomIJNS4_4SM904GMMA30MMA_64x32x32_F32E4M3E4M3_SS_TNILNSP_7ScaleInE1ELSR_1EEEEEENS4_6LayoutISD_NS5_IJSC_NSA_ILi0EEESV_EEEEENS5_IJNS4_10UnderscoreESY_SY_EEEEENS4_13SM90_TMA_LOADENS4_14ComposedLayoutINS4_7SwizzleILi3ELi4ELi3EEENS4_18smem_ptr_flag_bitsILi8EEENSU_INS5_IJNSA_ILi8EEESI_EEENS5_IJSI_SC_EEEEEEEvNS4_8identityENS4_23SM90_TMA_LOAD_MULTICASTES1B_vS1C_EENS_8epilogue10collective6detail29Sm90TmaWarpSpecializedAdapterINS1G_15DefaultEpilogueISK_SL_SL_NS1F_6thread17LinearCombinationISK_Li1EffLNS1K_9ScaleType4KindE0ELNS_15FloatRoundStyleE2ESK_EENS1_15EpilogueDefaultEEEEEvvEEEEvNT_6ParamsE)
        /*0020*/ 	.word	0x00000208
.L_16:


//--------------------- .nv.compat                --------------------------
	.section	.nv.compat,"",@"SHT_CUDA_COMPAT_INFO"
	.align	4
        /*0000*/ 	.byte	0x02, 0x09, 0x01, 0x00, 0x02, 0x02, 0x04, 0x00, 0x02, 0x05, 0x05, 0x00, 0x03, 0x07, 0x01, 0x01
        /*0010*/ 	.byte	0x02, 0x03, 0x01, 0x00, 0x02, 0x06, 0x01, 0x00, 0x04, 0x0b, 0x08, 0x00, 0x00, 0x00, 0x00, 0x00
        /*0020*/ 	.byte	0x00, 0x00, 0x00, 0x00


//--------------------- .nv.info._ZN7cutlass13device_kernelINS_4gemm6kernel13GemmUniversalIN4cute5tupleIJiiiiEEENS1_10collective13CollectiveMmaINS1_37MainloopSm90TmaGmmaWarpSpecializedFP8ILi5ENS5_IJNS4_1CILi2EEENSA_ILi1EEESC_EEENS1_35KernelTmaWarpSpecializedCooperativeEEENS5_IJNSA_ILi192EEENSA_ILi160EEENSA_ILi128EEEEEENS_12float_e4m3_tENS5_IJlSC_lEEESK_SL_NS4_8TiledMMAINS4_8MMA_AtomIJNS4_4SM904GMMA30MMA_64x32x32_F32E4M3E4M3_SS_TNILNSP_7ScaleInE1ELSR_1EEEEEENS4_6LayoutISD_NS5_IJSC_NSA_ILi0EEESV_EEEEENS5_IJNS4_10UnderscoreESY_SY_EEEEENS4_13SM90_TMA_LOADENS4_14ComposedLayoutINS4_7SwizzleILi3ELi4ELi3EEENS4_18smem_ptr_flag_bitsILi8EEENSU_INS5_IJNSA_ILi8EEESI_EEENS5_IJSI_SC_EEEEEEEvNS4_8identityENS4_23SM90_TMA_LOAD_MULTICASTES1B_vS1C_EENS_8epilogue10collective6detail29Sm90TmaWarpSpecializedAdapterINS1G_15DefaultEpilogueISK_SL_SL_NS1F_6thread17LinearCombinationISK_Li1EffLNS1K_9ScaleType4KindE0ELNS_15FloatRoundStyleE2ESK_EENS1_15EpilogueDefaultEEEEEvvEEEEvNT_6ParamsE --------------------------
	.section	.nv.info._ZN7cutlass13device_kernelINS_4gemm6kernel13GemmUniversalIN4cute5tupleIJiiiiEEENS1_10collective13CollectiveMmaINS1_37MainloopSm90TmaGmmaWarpSpecializedFP8ILi5ENS5_IJNS4_1CILi2EEENSA_ILi1EEESC_EEENS1_35KernelTmaWarpSpecializedCooperativeEEENS5_IJNSA_ILi192EEENSA_ILi160EEENSA_ILi128EEEEEENS_12float_e4m3_tENS5_IJlSC_lEEESK_SL_NS4_8TiledMMAINS4_8MMA_AtomIJNS4_4SM904GMMA30MMA_64x32x32_F32E4M3E4M3_SS_TNILNSP_7ScaleInE1ELSR_1EEEEEENS4_6LayoutISD_NS5_IJSC_NSA_ILi0EEESV_EEEEENS5_IJNS4_10UnderscoreESY_SY_EEEEENS4_13SM90_TMA_LOADENS4_14ComposedLayoutINS4_7SwizzleILi3ELi4ELi3EEENS4_18smem_ptr_flag_bitsILi8EEENSU_INS5_IJNSA_ILi8EEESI_EEENS5_IJSI_SC_EEEEEEEvNS4_8identityENS4_23SM90_TMA_LOAD_MULTICASTES1B_vS1C_EENS_8epilogue10collective6detail29Sm90TmaWarpSpecializedAdapterINS1G_15DefaultEpilogueISK_SL_SL_NS1F_6thread17LinearCombinationISK_Li1EffLNS1K_9ScaleType4KindE0ELNS_15FloatRoundStyleE2ESK_EENS1_15EpilogueDefaultEEEEEvvEEEEvNT_6ParamsE,"",@"SHT_CUDA_INFO"
	.sectionflags	@""
	.align	4


	//----- nvinfo : EIATTR_CUDA_API_VERSION
	.align		4
        /*0000*/ 	.byte	0x04, 0x37
        /*0002*/ 	.short	(.L_18 - .L_17)
.L_17:
        /*0004*/ 	.word	0x00000082


	//----- nvinfo : EIATTR_KPARAM_INFO
	.align		4
.L_18:
        /*0008*/ 	.byte	0x04, 0x17
        /*000a*/ 	.short	(.L_20 - .L_19)
.L_19:
        /*000c*/ 	.word	0x00000000
        /*0010*/ 	.short	0x0000
        /*0012*/ 	.short	0x0070
        /*0014*/ 	.byte	0x00, 0xf0, 0x01, 0x10


	//----- nvinfo : EIATTR_SPARSE_MMA_MASK
	.align		4
.L_20:
        /*0018*/ 	.byte	0x03, 0x50
        /*001a*/ 	.short	0x0000


	//----- nvinfo : EIATTR_MAXREG_COUNT
	.align		4
        /*001c*/ 	.byte	0x03, 0x1b
        /*001e*/ 	.short	0x00a8


	//----- nvinfo : EIATTR_NUM_BARRIERS
	.align		4
        /*0020*/ 	.byte	0x02, 0x4c
        /*0022*/ 	.byte	0x01
	.zero		1


	//----- nvinfo : EIATTR_ANNOTATIONS
	.align		4
        /*0024*/ 	.byte	0x04, 0x55
        /*0026*/ 	.short	(.L_22 - .L_21)


	//   ....[0]....
.L_21:
        /*0028*/ 	.word	0x00000001
        /*002c*/ 	.byte	0x50, 0x07, 0x00, 0x00, 0x01, 0x00, 0x00, 0x00, 0x20, 0x08, 0x00, 0x00, 0x01, 0x00, 0x00, 0x00
        /* <DEDUP_REMOVED lines=482> */
        /*1e5c*/ 	.byte	0xc0, 0x63, 0x01, 0x00


	//----- nvinfo : EIATTR_MERCURY_ISA_VERSION
	.align		4
.L_22:
        /*1e60*/ 	.byte	0x03, 0x5f
        /*1e62*/ 	.short	0x0101


	//----- nvinfo : EIATTR_INT_WARP_WIDE_INSTR_OFFSETS
	.align		4
        /*1e64*/ 	.byte	0x04, 0x31
        /*1e66*/ 	.short	(.L_24 - .L_23)


	//   ....[0]....
.L_23:
        /*1e68*/ 	.word	0x00000570


	//   ....[1]....
        /*1e6c*/ 	.word	0x00000590


	//   ....[2]....
        /*1e70*/ 	.word	0x000006f0


	//----- nvinfo : EIATTR_COOP_GROUP_MASK_REGIDS
	.align		4
.L_24:
        /*1e74*/ 	.byte	0x04, 0x29
        /*1e76*/ 	.short	(.L_26 - .L_25)


	//   ....[0]....
.L_25:
        /*1e78*/ 	.word	0xffffffff


	//   ....[1]....
        /*1e7c*/ 	.word	0xffffffff


	//   ....[2]....
        /*1e80*/ 	.word	0xffffffff


	//   ....[3]....
        /*1e84*/ 	.word	0xffffffff


	//   ....[4]....
        /*1e88*/ 	.word	0xffffffff


	//   ....[5]....
        /*1e8c*/ 	.word	0xffffffff


	//----- nvinfo : EIATTR_COOP_GROUP_INSTR_OFFSETS
	.align		4
.L_26:
        /*1e90*/ 	.byte	0x04, 0x28
        /*1e92*/ 	.short	(.L_28 - .L_27)


	//   ....[0]....
.L_27:
        /*1e94*/ 	.word	0x00000070


	//   ....[1]....
        /*1e98*/ 	.word	0x00000080


	//   ....[2]....
        /*1e9c*/ 	.word	0x000001a0


	//   ....[3]....
        /*1ea0*/ 	.word	0x000003e0


	//   ....[4]....
        /*1ea4*/ 	.word	0x00000860


	//   ....[5]....
        /*1ea8*/ 	.word	0x00001df0


	//----- nvinfo : EIATTR_REG_RECONFIG
	.align		4
.L_28:
        /*1eac*/ 	.byte	0x01, 0x54
	.zero		2


	//----- nvinfo : EIATTR_MBARRIER_INSTR_OFFSETS
	.align		4
        /*1eb0*/ 	.byte	0x04, 0x39
        /*1eb2*/ 	.short	(.L_30 - .L_29)


	//   ....[0]....
.L_29:
        /*1eb4*/ 	.word	0x00000320
        /*1eb8*/ 	.word	0x000000ff
        /*1ebc*/ 	.word	0x00000000
        /*1ec0*/ 	.short	0x0100
        /*1ec2*/ 	.byte	0x0a
	.zero		1


	//   ....[1]....
        /*1ec4*/ 	.word	0x00000330
        /*1ec8*/ 	.word	0x000000ff
        /*1ecc*/ 	.word	0x00000028
        /*1ed0*/ 	.short	0x0100
        /*1ed2*/ 	.byte	0x0a
	.zero		1


	//   ....[2]....
        /*1ed4*/ 	.word	0x00000340
        /*1ed8*/ 	.word	0x000000ff
        /*1edc*/ 	.word	0x00000008
        /*1ee0*/ 	.short	0x0100
        /*1ee2*/ 	.byte	0x0a
	.zero		1


	//   ....[3]....
        /*1ee4*/ 	.word	0x00000350
        /*1ee8*/ 	.word	0x000000ff
        /*1eec*/ 	.word	0x00000030
        /*1ef0*/ 	.short	0x0100
        /*1ef2*/ 	.byte	0x0a
	.zero		1


	//   ....[4]....
        /*1ef4*/ 	.word	0x00000360
        /*1ef8*/ 	.word	0x000000ff
        /*1efc*/ 	.word	0x00000010
        /*1f00*/ 	.short	0x0100
        /*1f02*/ 	.byte	0x0a
	.zero		1


	//   ....[5]....
        /*1f04*/ 	.word	0x00000370
        /*1f08*/ 	.word	0x000000ff
        /*1f0c*/ 	.word	0x00000038
        /*1f10*/ 	.short	0x0100
        /*1f12*/ 	.byte	0x0a
	.zero		1


	//   ....[6]....
        /*1f14*/ 	.word	0x00000380
        /*1f18*/ 	.word	0x000000ff
        /*1f1c*/ 	.word	0x00000018
        /*1f20*/ 	.short	0x0100
        /*1f22*/ 	.byte	0x0a
	.zero		1


	//   ....[7]....
        /*1f24*/ 	.word	0x00000390
        /*1f28*/ 	.word	0x000000ff
        /*1f2c*/ 	.word	0x00000040
        /*1f30*/ 	.short	0x0100
        /*1f32*/ 	.byte	0x0a
	.zero		1


	//   ....[8]....
        /*1f34*/ 	.word	0x000003a0
        /*1f38*/ 	.word	0x000000ff
        /*1f3c*/ 	.word	0x00000020
        /*1f40*/ 	.short	0x0100
        /*1f42*/ 	.byte	0x0a
	.zero		1


	//   ....[9]....
        /*1f44*/ 	.word	0x000003b0
        /*1f48*/ 	.word	0x000000ff
        /*1f4c*/ 	.word	0x00000048
        /*1f50*/ 	.short	0x0100
        /*1f52*/ 	.byte	0x0a
	.zero		1


	//   ....[10]....
        /*1f54*/ 	.word	0x00000780
        /*1f58*/ 	.word	0x000000ff
        /*1f5c*/ 	.word	0x00000060
        /*1f60*/ 	.short	0x0100
        /*1f62*/ 	.byte	0x08
	.zero		1


	//   ....[11]....
        /*1f64*/ 	.word	0x00000800
        /*1f68*/ 	.word	0x000000ff
        /*1f6c*/ 	.word	0x00000068
        /*1f70*/ 	.short	0x0100
        /*1f72*/ 	.byte	0x08
	.zero		1


	//   ....[12]....
        /*1f74*/ 	.word	0x000021f0
        /*1f78*/ 	.word	0x000000ff
        /*1f7c*/ 	.word	0x00000000
        /*1f80*/ 	.short	0x010a
        /*1f82*/ 	.byte	0x0f
	.zero		1


	//   ....[13]....
        /*1f84*/ 	.word	0x00002250
        /*1f88*/ 	.word	0x000000ff
        /*1f8c*/ 	.word	0x00000000
        /*1f90*/ 	.short	0x010a
        /*1f92*/ 	.byte	0x0f
	.zero		1


	//   ....[14]....
        /*1f94*/ 	.word	0x000046e0
        /*1f98*/ 	.word	0x000000ff
        /*1f9c*/ 	.word	0x00000000
        /*1fa0*/ 	.short	0x010a
        /*1fa2*/ 	.byte	0x11
	.zero		1


	//   ....[15]....
        /*1fa4*/ 	.word	0x00004720
        /*1fa8*/ 	.word	0x000000ff
        /*1fac*/ 	.word	0x00000000
        /*1fb0*/ 	.short	0x010a
        /*1fb2*/ 	.byte	0x11
	.zero		1


	//   ....[16]....
        /*1fb4*/ 	.word	0x00006b30
        /*1fb8*/ 	.word	0x000000e5
        /*1fbc*/ 	.word	0x00000000
        /*1fc0*/ 	.short	0x0101
        /*1fc2*/ 	.byte	0x3f
	.zero		1


	//   ....[17]....
        /*1fc4*/ 	.word	0x000087b0
        /*1fc8*/ 	.word	0x00000018
        /*1fcc*/ 	.word	0x00000000
        /*1fd0*/ 	.short	0x0101
        /*1fd2*/ 	.byte	0x3f
	.zero		1


	//   ....[18]....
        /*1fd4*/ 	.word	0x00015550
        /*1fd8*/ 	.word	0x0000000f
        /*1fdc*/ 	.word	0x00000028
        /*1fe0*/ 	.short	0x010a
        /*1fe2*/ 	.byte	0x3f
	.zero		1


	//   ....[19]....
        /*1fe4*/ 	.word	0x000158f0
        /*1fe8*/ 	.word	0x00000004
        /*1fec*/ 	.word	0x00000068
        /*1ff0*/ 	.short	0x0101
        /*1ff2*/ 	.byte	0x3f
	.zero		1


	//   ....[20]....
        /*1ff4*/ 	.word	0x00016080
        /*1ff8*/ 	.word	0x00000007
        /*1ffc*/ 	.word	0x00000000
        /*2000*/ 	.short	0x010a
        /*2002*/ 	.byte	0x3f
	.zero		1


	//   ....[21]....
        /*2004*/ 	.word	0x00016100
        /*2008*/ 	.word	0x00000009
        /*200c*/ 	.word	0x00000000
        /*2010*/ 	.short	0x010a
        /*2012*/ 	.byte	0x3f
	.zero		1


	//   ....[22]....
        /*2014*/ 	.word	0x00016190
        /*2018*/ 	.word	0x00000006
        /*201c*/ 	.word	0x00000000
        /*2020*/ 	.short	0x010a
        /*2022*/ 	.byte	0x3f
	.zero		1


	//   ....[23]....
        /*2024*/ 	.word	0x00016220
        /*2028*/ 	.word	0x00000009
        /*202c*/ 	.word	0x00000000
        /*2030*/ 	.short	0x010a
        /*2032*/ 	.byte	0x3f
	.zero		1


	//   ....[24]....
        /*2034*/ 	.word	0x000162b0
        /*2038*/ 	.word	0x00000003
        /*203c*/ 	.word	0x00000000
        /*2040*/ 	.short	0x010a
        /*2042*/ 	.byte	0x3f
	.zero		1


	//   ....[25]....
        /*2044*/ 	.word	0x00016320
        /*2048*/ 	.word	0x00000003
        /*204c*/ 	.word	0x00000000
        /*2050*/ 	.short	0x010a
        /*2052*/ 	.byte	0x3f
	.zero		1


	//   ....[26]....
        /*2054*/ 	.word	0x00016390
        /*2058*/ 	.word	0x00000000
        /*205c*/ 	.word	0x00000000
        /*2060*/ 	.short	0x010a
        /*2062*/ 	.byte	0x3f
	.zero		1


	//   ....[27]....
        /*2064*/ 	.word	0x00016470
        /*2068*/ 	.word	0x0000000f
        /*206c*/ 	.word	0x00000028
        /*2070*/ 	.short	0x010a
        /*2072*/ 	.byte	0x3f
	.zero		1


	//   ....[28]....
        /*2074*/ 	.word	0x00016540
        /*2078*/ 	.word	0x00000007
        /*207c*/ 	.word	0x00000000
        /*2080*/ 	.short	0x010a
        /*2082*/ 	.byte	0x3f
	.zero		1


	//   ....[29]....
        /*2084*/ 	.word	0x00016590
        /*2088*/ 	.word	0x00000009
        /*208c*/ 	.word	0x00000000
        /*2090*/ 	.short	0x010a
        /*2092*/ 	.byte	0x3f
	.zero		1


	//   ....[30]....
        /*2094*/ 	.word	0x000165e0
        /*2098*/ 	.word	0x00000006
        /*209c*/ 	.word	0x00000000
        /*20a0*/ 	.short	0x010a
        /*20a2*/ 	.byte	0x3f
	.zero		1


	//   ....[31]....
        /*20a4*/ 	.word	0x00016630
        /*20a8*/ 	.word	0x00000009
        /*20ac*/ 	.word	0x00000000
        /*20b0*/ 	.short	0x010a
        /*20b2*/ 	.byte	0x3f
	.zero		1


	//----- nvinfo : EIATTR_NUM_MBARRIERS
	.align		4
.L_30:
        /*20b4*/ 	.byte	0x03, 0x38
        /*20b6*/ 	.short	0x000c


	//----- nvinfo : EIATTR_EXIT_INSTR_OFFSETS
	.align		4
        /*20b8*/ 	.byte	0x04, 0x1c
        /*20ba*/ 	.short	(.L_32 - .L_31)


	//   ....[0]....
.L_31:
        /*20bc*/ 	.word	0x000009f0


	//   ....[1]....
        /*20c0*/ 	.word	0x00001290


	//   ....[2]....
        /*20c4*/ 	.word	0x00014c40


	//   ....[3]....
        /*20c8*/ 	.word	0x000151e0


	//   ....[4]....
        /*20cc*/ 	.word	0x00016300


	//----- nvinfo : EIATTR_MAX_THREADS
	.align		4
.L_32:
        /*20d0*/ 	.byte	0x04, 0x05
        /*20d2*/ 	.short	(.L_34 - .L_33)
.L_33:
        /*20d4*/ 	.word	0x00000180
        /*20d8*/ 	.word	0x00000001
        /*20dc*/ 	.word	0x00000001


	//----- nvinfo : EIATTR_CRS_STACK_SIZE
	.align		4
.L_34:
        /*20e0*/ 	.byte	0x04, 0x1e
        /*20e2*/ 	.short	(.L_36 - .L_35)
.L_35:
        /*20e4*/ 	.word	0x00000000


	//----- nvinfo : EIATTR_CBANK_PARAM_SIZE
	.align		4
.L_36:
        /*20e8*/ 	.byte	0x03, 0x19
        /*20ea*/ 	.short	0x0470


	//----- nvinfo : EIATTR_PARAM_CBANK
	.align		4
        /*20ec*/ 	.byte	0x04, 0x0a
        /*20ee*/ 	.short	(.L_38 - .L_37)
	.align		4
.L_37:
        /*20f0*/ 	.word	index@(.nv.constant0._ZN7cutlass13device_kernelINS_4gemm6kernel13GemmUniversalIN4cute5tupleIJiiiiEEENS1_10collective13CollectiveMmaINS1_37MainloopSm90TmaGmmaWarpSpecializedFP8ILi5ENS5_IJNS4_1CILi2EEENSA_ILi1EEESC_EEENS1_35KernelTmaWarpSpecializedCooperativeEEENS5_IJNSA_ILi192EEENSA_ILi160EEENSA_ILi128EEEEEENS_12float_e4m3_tENS5_IJlSC_lEEESK_SL_NS4_8TiledMMAINS4_8MMA_AtomIJNS4_4SM904GMMA30MMA_64x32x32_F32E4M3E4M3_SS_TNILNSP_7ScaleInE1ELSR_1EEEEEENS4_6LayoutISD_NS5_IJSC_NSA_ILi0EEESV_EEEEENS5_IJNS4_10UnderscoreESY_SY_EEEEENS4_13SM90_TMA_LOADENS4_14ComposedLayoutINS4_7SwizzleILi3ELi4ELi3EEENS4_18smem_ptr_flag_bitsILi8EEENSU_INS5_IJNSA_ILi8EEESI_EEENS5_IJSI_SC_EEEEEEEvNS4_8identityENS4_23SM90_TMA_LOAD_MULTICASTES1B_vS1C_EENS_8epilogue10collective6detail29Sm90TmaWarpSpecializedAdapterINS1G_15DefaultEpilogueISK_SL_SL_NS1F_6thread17LinearCombinationISK_Li1EffLNS1K_9ScaleType4KindE0ELNS_15FloatRoundStyleE2ESK_EENS1_15EpilogueDefaultEEEEEvvEEEEvNT_6ParamsE)
        /*20f4*/ 	.short	0x0210
        /*20f6*/ 	.short	0x0470


	//----- nvinfo : EIATTR_SW_WAR
	.align		4
.L_38:
        /*20f8*/ 	.byte	0x04, 0x36
        /*20fa*/ 	.short	(.L_40 - .L_39)
.L_39:
        /*20fc*/ 	.word	0x00000008
.L_40:


//--------------------- .nv.callgraph             --------------------------
	.section	.nv.callgraph,"",@"SHT_CUDA_CALLGRAPH"
	.align	4
	.sectionentsize	8
	.align		4
        /*0000*/ 	.word	0x00000000
	.align		4
        /*0004*/ 	.word	0xffffffff
	.align		4
        /*0008*/ 	.word	0x00000000
	.align		4
        /*000c*/ 	.word	0xfffffffe
	.align		4
        /*0010*/ 	.word	0x00000000
	.align		4
        /*0014*/ 	.word	0xfffffffd
	.align		4
        /*0018*/ 	.word	0x00000000
	.align		4
        /*001c*/ 	.word	0xfffffffc


//--------------------- .nv.constant4             --------------------------
	.section	.nv.constant4,"a",@progbits
	.align	8
	.align		8
.nv.constant4:
        /*0000*/ 	.dword	_ZN40_INTERNAL_6e40f292_4_k_cu_03c7dd5f_146164cuda3std3__45__cpo5beginE
	.align		8
        /*0008*/ 	.dword	_ZN40_INTERNAL_6e40f292_4_k_cu_03c7dd5f_146164cuda3std3__45__cpo3endE
	.align		8
        /*0010*/ 	.dword	_ZN40_INTERNAL_6e40f292_4_k_cu_03c7dd5f_146164cuda3std3__45__cpo6cbeginE
	.align		8
        /*0018*/ 	.dword	_ZN40_INTERNAL_6e40f292_4_k_cu_03c7dd5f_146164cuda3std3__45__cpo4cendE
	.align		8
        /*0020*/ 	.dword	_ZN40_INTERNAL_6e40f292_4_k_cu_03c7dd5f_146164cuda3std3__442_GLOBAL__N__6e40f292_4_k_cu_03c7dd5f_146166ignoreE
	.align		8
        /*0028*/ 	.dword	_ZN40_INTERNAL_6e40f292_4_k_cu_03c7dd5f_146164cuda3std3__419piecewise_constructE
	.align		8
        /*0030*/ 	.dword	_ZN40_INTERNAL_6e40f292_4_k_cu_03c7dd5f_146164cuda3std3__48in_placeE
	.align		8
        /*0038*/ 	.dword	_ZN40_INTERNAL_6e40f292_4_k_cu_03c7dd5f_146164cuda3std6ranges3__45__cpo4swapE
	.align		8
        /*0040*/ 	.dword	_ZN40_INTERNAL_6e40f292_4_k_cu_03c7dd5f_146164cuda3std6ranges3__45__cpo9iter_moveE
	.align		8
        /*0048*/ 	.dword	_ZN40_INTERNAL_6e40f292_4_k_cu_03c7dd5f_146164cute7productE
	.align		8
        /*0050*/ 	.dword	_ZN40_INTERNAL_6e40f292_4_k_cu_03c7dd5f_146164cute1_E


//--------------------- .text._ZN7cutlass13device_kernelINS_4gemm6kernel13GemmUniversalIN4cute5tupleIJiiiiEEENS1_10collective13CollectiveMmaINS1_37MainloopSm90TmaGmmaWarpSpecializedFP8ILi5ENS5_IJNS4_1CILi2EEENSA_ILi1EEESC_EEENS1_35KernelTmaWarpSpecializedCooperativeEEENS5_IJNSA_ILi192EEENSA_ILi160EEENSA_ILi128EEEEEENS_12float_e4m3_tENS5_IJlSC_lEEESK_SL_NS4_8TiledMMAINS4_8MMA_AtomIJNS4_4SM904GMMA30MMA_64x32x32_F32E4M3E4M3_SS_TNILNSP_7ScaleInE1ELSR_1EEEEEENS4_6LayoutISD_NS5_IJSC_NSA_ILi0EEESV_EEEEENS5_IJNS4_10UnderscoreESY_SY_EEEEENS4_13SM90_TMA_LOADENS4_14ComposedLayoutINS4_7SwizzleILi3ELi4ELi3EEENS4_18smem_ptr_flag_bitsILi8EEENSU_INS5_IJNSA_ILi8EEESI_EEENS5_IJSI_SC_EEEEEEEvNS4_8identityENS4_23SM90_TMA_LOAD_MULTICASTES1B_vS1C_EENS_8epilogue10collective6detail29Sm90TmaWarpSpecializedAdapterINS1G_15DefaultEpilogueISK_SL_SL_NS1F_6thread17LinearCombinationISK_Li1EffLNS1K_9ScaleType4KindE0ELNS_15FloatRoundStyleE2ESK_EENS1_15EpilogueDefaultEEEEEvvEEEEvNT_6ParamsE --------------------------
	.section	.text._ZN7cutlass13device_kernelINS_4gemm6kernel13GemmUniversalIN4cute5tupleIJiiiiEEENS1_10collective13CollectiveMmaINS1_37MainloopSm90TmaGmmaWarpSpecializedFP8ILi5ENS5_IJNS4_1CILi2EEENSA_ILi1EEESC_EEENS1_35KernelTmaWarpSpecializedCooperativeEEENS5_IJNSA_ILi192EEENSA_ILi160EEENSA_ILi128EEEEEENS_12float_e4m3_tENS5_IJlSC_lEEESK_SL_NS4_8TiledMMAINS4_8MMA_AtomIJNS4_4SM904GMMA30MMA_64x32x32_F32E4M3E4M3_SS_TNILNSP_7ScaleInE1ELSR_1EEEEEENS4_6LayoutISD_NS5_IJSC_NSA_ILi0EEESV_EEEEENS5_IJNS4_10UnderscoreESY_SY_EEEEENS4_13SM90_TMA_LOADENS4_14ComposedLayoutINS4_7SwizzleILi3ELi4ELi3EEENS4_18smem_ptr_flag_bitsILi8EEENSU_INS5_IJNSA_ILi8EEESI_EEENS5_IJSI_SC_EEEEEEEvNS4_8identityENS4_23SM90_TMA_LOAD_MULTICASTES1B_vS1C_EENS_8epilogue10collective6detail29Sm90TmaWarpSpecializedAdapterINS1G_15DefaultEpilogueISK_SL_SL_NS1F_6thread17LinearCombinationISK_Li1EffLNS1K_9ScaleType4KindE0ELNS_15FloatRoundStyleE2ESK_EENS1_15EpilogueDefaultEEEEEvvEEEEvNT_6ParamsE,"ax",@progbits
	.align	128
.text._ZN7cutlass13device_kernelINS_4gemm6kernel13GemmUniversalIN4cute5tupleIJiiiiEEENS1_10collective13CollectiveMmaINS1_37MainloopSm90TmaGmmaWarpSpecializedFP8ILi5ENS5_IJNS4_1CILi2EEENSA_ILi1EEESC_EEENS1_35KernelTmaWarpSpecializedCooperativeEEENS5_IJNSA_ILi192EEENSA_ILi160EEENSA_ILi128EEEEEENS_12float_e4m3_tENS5_IJlSC_lEEESK_SL_NS4_8TiledMMAINS4_8MMA_AtomIJNS4_4SM904GMMA30MMA_64x32x32_F32E4M3E4M3_SS_TNILNSP_7ScaleInE1ELSR_1EEEEEENS4_6LayoutISD_NS5_IJSC_NSA_ILi0EEESV_EEEEENS5_IJNS4_10UnderscoreESY_SY_EEEEENS4_13SM90_TMA_LOADENS4_14ComposedLayoutINS4_7SwizzleILi3ELi4ELi3EEENS4_18smem_ptr_flag_bitsILi8EEENSU_INS5_IJNSA_ILi8EEESI_EEENS5_IJSI_SC_EEEEEEEvNS4_8identityENS4_23SM90_TMA_LOAD_MULTICASTES1B_vS1C_EENS_8epilogue10collective6detail29Sm90TmaWarpSpecializedAdapterINS1G_15DefaultEpilogueISK_SL_SL_NS1F_6thread17LinearCombinationISK_Li1EffLNS1K_9ScaleType4KindE0ELNS_15FloatRoundStyleE2ESK_EENS1_15EpilogueDefaultEEEEEvvEEEEvNT_6ParamsE:
        .type           _ZN7cutlass13device_kernelINS_4gemm6kernel13GemmUniversalIN4cute5tupleIJiiiiEEENS1_10collective13CollectiveMmaINS1_37MainloopSm90TmaGmmaWarpSpecializedFP8ILi5ENS5_IJNS4_1CILi2EEENSA_ILi1EEESC_EEENS1_35KernelTmaWarpSpecializedCooperativeEEENS5_IJNSA_ILi192EEENSA_ILi160EEENSA_ILi128EEEEEENS_12float_e4m3_tENS5_IJlSC_lEEESK_SL_NS4_8TiledMMAINS4_8MMA_AtomIJNS4_4SM904GMMA30MMA_64x32x32_F32E4M3E4M3_SS_TNILNSP_7ScaleInE1ELSR_1EEEEEENS4_6LayoutISD_NS5_IJSC_NSA_ILi0EEESV_EEEEENS5_IJNS4_10UnderscoreESY_SY_EEEEENS4_13SM90_TMA_LOADENS4_14ComposedLayoutINS4_7SwizzleILi3ELi4ELi3EEENS4_18smem_ptr_flag_bitsILi8EEENSU_INS5_IJNSA_ILi8EEESI_EEENS5_IJSI_SC_EEEEEEEvNS4_8identityENS4_23SM90_TMA_LOAD_MULTICASTES1B_vS1C_EENS_8epilogue10collective6detail29Sm90TmaWarpSpecializedAdapterINS1G_15DefaultEpilogueISK_SL_SL_NS1F_6thread17LinearCombinationISK_Li1EffLNS1K_9ScaleType4KindE0ELNS_15FloatRoundStyleE2ESK_EENS1_15EpilogueDefaultEEEEEvvEEEEvNT_6ParamsE,@function
        .size           _ZN7cutlass13device_kernelINS_4gemm6kernel13GemmUniversalIN4cute5tupleIJiiiiEEENS1_10collective13CollectiveMmaINS1_37MainloopSm90TmaGmmaWarpSpecializedFP8ILi5ENS5_IJNS4_1CILi2EEENSA_ILi1EEESC_EEENS1_35KernelTmaWarpSpecializedCooperativeEEENS5_IJNSA_ILi192EEENSA_ILi160EEENSA_ILi128EEEEEENS_12float_e4m3_tENS5_IJlSC_lEEESK_SL_NS4_8TiledMMAINS4_8MMA_AtomIJNS4_4SM904GMMA30MMA_64x32x32_F32E4M3E4M3_SS_TNILNSP_7ScaleInE1ELSR_1EEEEEENS4_6LayoutISD_NS5_IJSC_NSA_ILi0EEESV_EEEEENS5_IJNS4_10UnderscoreESY_SY_EEEEENS4_13SM90_TMA_LOADENS4_14ComposedLayoutINS4_7SwizzleILi3ELi4ELi3EEENS4_18smem_ptr_flag_bitsILi8EEENSU_INS5_IJNSA_ILi8EEESI_EEENS5_IJSI_SC_EEEEEEEvNS4_8identityENS4_23SM90_TMA_LOAD_MULTICASTES1B_vS1C_EENS_8epilogue10collective6detail29Sm90TmaWarpSpecializedAdapterINS1G_15DefaultEpilogueISK_SL_SL_NS1F_6thread17LinearCombinationISK_Li1EffLNS1K_9ScaleType4KindE0ELNS_15FloatRoundStyleE2ESK_EENS1_15EpilogueDefaultEEEEEvvEEEEvNT_6ParamsE,(.L_x_400 - _ZN7cutlass13device_kernelINS_4gemm6kernel13GemmUniversalIN4cute5tupleIJiiiiEEENS1_10collective13CollectiveMmaINS1_37MainloopSm90TmaGmmaWarpSpecializedFP8ILi5ENS5_IJNS4_1CILi2EEENSA_ILi1EEESC_EEENS1_35KernelTmaWarpSpecializedCooperativeEEENS5_IJNSA_ILi192EEENSA_ILi160EEENSA_ILi128EEEEEENS_12float_e4m3_tENS5_IJlSC_lEEESK_SL_NS4_8TiledMMAINS4_8MMA_AtomIJNS4_4SM904GMMA30MMA_64x32x32_F32E4M3E4M3_SS_TNILNSP_7ScaleInE1ELSR_1EEEEEENS4_6LayoutISD_NS5_IJSC_NSA_ILi0EEESV_EEEEENS5_IJNS4_10UnderscoreESY_SY_EEEEENS4_13SM90_TMA_LOADENS4_14ComposedLayoutINS4_7SwizzleILi3ELi4ELi3EEENS4_18smem_ptr_flag_bitsILi8EEENSU_INS5_IJNSA_ILi8EEESI_EEENS5_IJSI_SC_EEEEEEEvNS4_8identityENS4_23SM90_TMA_LOAD_MULTICASTES1B_vS1C_EENS_8epilogue10collective6detail29Sm90TmaWarpSpecializedAdapterINS1G_15DefaultEpilogueISK_SL_SL_NS1F_6thread17LinearCombinationISK_Li1EffLNS1K_9ScaleType4KindE0ELNS_15FloatRoundStyleE2ESK_EENS1_15EpilogueDefaultEEEEEvvEEEEvNT_6ParamsE)
        .other          _ZN7cutlass13device_kernelINS_4gemm6kernel13GemmUniversalIN4cute5tupleIJiiiiEEENS1_10collective13CollectiveMmaINS1_37MainloopSm90TmaGmmaWarpSpecializedFP8ILi5ENS5_IJNS4_1CILi2EEENSA_ILi1EEESC_EEENS1_35KernelTmaWarpSpecializedCooperativeEEENS5_IJNSA_ILi192EEENSA_ILi160EEENSA_ILi128EEEEEENS_12float_e4m3_tENS5_IJlSC_lEEESK_SL_NS4_8TiledMMAINS4_8MMA_AtomIJNS4_4SM904GMMA30MMA_64x32x32_F32E4M3E4M3_SS_TNILNSP_7ScaleInE1ELSR_1EEEEEENS4_6LayoutISD_NS5_IJSC_NSA_ILi0EEESV_EEEEENS5_IJNS4_10UnderscoreESY_SY_EEEEENS4_13SM90_TMA_LOADENS4_14ComposedLayoutINS4_7SwizzleILi3ELi4ELi3EEENS4_18smem_ptr_flag_bitsILi8EEENSU_INS5_IJNSA_ILi8EEESI_EEENS5_IJSI_SC_EEEEEEEvNS4_8identityENS4_23SM90_TMA_LOAD_MULTICASTES1B_vS1C_EENS_8epilogue10collective6detail29Sm90TmaWarpSpecializedAdapterINS1G_15DefaultEpilogueISK_SL_SL_NS1F_6thread17LinearCombinationISK_Li1EffLNS1K_9ScaleType4KindE0ELNS_15FloatRoundStyleE2ESK_EENS1_15EpilogueDefaultEEEEEvvEEEEvNT_6ParamsE,@"STO_CUDA_ENTRY STV_DEFAULT"
_ZN7cutlass13device_kernelINS_4gemm6kernel13GemmUniversalIN4cute5tupleIJiiiiEEENS1_10collective13CollectiveMmaINS1_37MainloopSm90TmaGmmaWarpSpecializedFP8ILi5ENS5_IJNS4_1CILi2EEENSA_ILi1EEESC_EEENS1_35KernelTmaWarpSpecializedCooperativeEEENS5_IJNSA_ILi192EEENSA_ILi160EEENSA_ILi128EEEEEENS_12float_e4m3_tENS5_IJlSC_lEEESK_SL_NS4_8TiledMMAINS4_8MMA_AtomIJNS4_4SM904GMMA30MMA_64x32x32_F32E4M3E4M3_SS_TNILNSP_7ScaleInE1ELSR_1EEEEEENS4_6LayoutISD_NS5_IJSC_NSA_ILi0EEESV_EEEEENS5_IJNS4_10UnderscoreESY_SY_EEEEENS4_13SM90_TMA_LOADENS4_14ComposedLayoutINS4_7SwizzleILi3ELi4ELi3EEENS4_18smem_ptr_flag_bitsILi8EEENSU_INS5_IJNSA_ILi8EEESI_EEENS5_IJSI_SC_EEEEEEEvNS4_8identityENS4_23SM90_TMA_LOAD_MULTICASTES1B_vS1C_EENS_8epilogue10collective6detail29Sm90TmaWarpSpecializedAdapterINS1G_15DefaultEpilogueISK_SL_SL_NS1F_6thread17LinearCombinationISK_Li1EffLNS1K_9ScaleType4KindE0ELNS_15FloatRoundStyleE2ESK_EENS1_15EpilogueDefaultEEEEEvvEEEEvNT_6ParamsE:
[----:B------:R-:W0:Y:S02]  /*0000*/  LDC R1, c[0x0][0x28] ;  /* 0x00000a00ff017b82 */ /* 0x000e240000000800 */
[----:B0-----:R-:W-:Y:S01]  /*0010*/  VIADD R1, R1, 0xfffffdf8 ;  /* 0xfffffdf801017836 */ /* 0x001fe20000000000 */
[----:B------:R-:W0:Y:S01]  /*0020*/  S2R R4, SR_TID.X ;  /* 0x0000000000047919 */ /* 0x000e220000002100 */
[----:B------:R-:W-:Y:S01]  /*0030*/  ELECT P0, URZ, PT ;  /* 0x00000000003f782f */ /* 0x000fe20003800000 */
[----:B------:R-:W-:Y:S01]  /*0040*/  BSSY B0, `(.L_x_0) ;  /* 0x0000015000007945 */ /* 0x000fe20003800000 */
[--C-:B0-----:R-:W-:Y:S02]  /*0050*/  SHF.R.U32.HI R0, RZ, 0x5, R4.reuse ;  /* 0x00000005ff007819 */ /* 0x101fe40000011604 */
[----:B------:R-:W-:-:S03]  /*0060*/  SHF.R.U32.HI R2, RZ, 0x7, R4 ;  /* 0x00000007ff027819 */ /* 0x000fc60000011604 */
[----:B------:R-:W0:Y:S04]  /*0070*/  SHFL.IDX PT, R3, R0, RZ, 0x1f ;  /* 0x00001fff00037589 */ /* 0x000e2800000e0000 */
[----:B------:R-:W1:Y:S01]  /*0080*/  SHFL.IDX PT, R2, R2, RZ, 0x1f ;  /* 0x00001fff02027589 */ /* 0x000e6200000e0000 */
[----:B0-----:R-:W-:Y:S02]  /*0090*/  R2UR UR4, R3 ;  /* 0x00000000030472ca */ /* 0x001fe400000e0000 */
[----:B-1----:R-:W-:-:S11]  /*00a0*/  R2UR UR8, R2 ;  /* 0x00000000020872ca */ /* 0x002fd600000e0000 */
[----:B------:R-:W-:Y:S02]  /*00b0*/  USHF.R.S32.HI UR5, URZ, 0x1f, UR4 ;  /* 0x0000001f3f057899 */ /* 0x000fe40008011404 */
[----:B------:R-:W-:Y:S02]  /*00c0*/  ISETP.NE.OR P0, PT, RZ, UR4, !P0 ;  /* 0x00000004ff007c0c */ /* 0x000fe4000c705670 */
[----:B------:R-:W-:-:S04]  /*00d0*/  ULEA.HI UR5, UR5, UR4, URZ, 0x2 ;  /* 0x0000000405057291 */ /* 0x000fc8000f8f103f */
[----:B------:R-:W-:-:S04]  /*00e0*/  ULOP3.LUT UR5, UR5, 0xfffffffc, URZ, 0xc0, !UPT ;  /* 0xfffffffc05057892 */ /* 0x000fc8000f8ec03f */
[----:B------:R-:W-:-:S03]  /*00f0*/  UIADD3 UR6, UR4, -UR5, URZ ;  /* 0x8000000504067290 */ /* 0x000fc6000fffe03f */
[----:B------:R-:W-:Y:S09]  /*0100*/  @P0 BRA `(.L_x_1) ;  /* 0x0000000000200947 */ /* 0x000ff20003800000 */
[----:B------:R-:W-:Y:S02]  /*0110*/  ULDC.64 UR4, c[0x0][0x198] ;  /* 0x0000660000047ab9 */ /* 0x000fe40000000a00 */
[----:B------:R-:W-:Y:S02]  /*0120*/  UIADD3 UR10, UP0, UR4, 0xf0, URZ ;  /* 0x000000f0040a7890 */ /* 0x000fe4000ff1e03f */
[----:B------:R-:W-:Y:S02]  /*0130*/  UIADD3 UR4, UP1, UR4, 0x1f0, URZ ;  /* 0x000001f004047890 */ /* 0x000fe4000ff3e03f */
[----:B------:R-:W-:Y:S02]  /*0140*/  UIADD3.X UR11, URZ, UR5, URZ, UP0, !UPT ;  /* 0x000000053f0b7290 */ /* 0x000fe400087fe43f */
[----:B------:R-:W-:-:S07]  /*0150*/  UIADD3.X UR5, URZ, UR5, URZ, UP1, !UPT ;  /* 0x000000053f057290 */ /* 0x000fce0008ffe43f */
[----:B------:R0:W-:Y:S02]  /*0160*/  UTMACCTL.PF [UR10] ;  /* 0x000000000a0079b9 */ /* 0x0001e40008040000 */
[----:B------:R0:W-:Y:S02]  /*0170*/  UTMACCTL.PF [UR4] ;  /* 0x00000000040079b9 */ /* 0x0001e40008040000 */
[----:B0-----:R-:W-:Y:S01]  /*0180*/  NOP ;  /* 0x0000000000007918 */ /* 0x001fe20000000000 */
.L_x_1:
[----:B------:R-:W-:Y:S05]  /*0190*/  BSYNC B0 ;  /* 0x0000000000007941 */ /* 0x000fea0003800000 */
.L_x_0:
[----:B------:R-:W0:Y:S01]  /*01a0*/  SHFL.IDX PT, R3, R0, RZ, 0x1f ;  /* 0x00001fff00037589 */ /* 0x000e2200000e0000 */
[----:B------:R-:W-:Y:S01]  /*01b0*/  UISETP.NE.AND UP0, UPT, UR6, 0x3, UPT ;  /* 0x000000030600788c */ /* 0x000fe2000bf05270 */
[----:B------:R-:W-:Y:S01]  /*01c0*/  ISETP.NE.AND P1, PT, RZ, UR8, PT ;  /* 0x00000008ff007c0c */ /* 0x000fe2000bf25270 */
[----:B------:R-:W-:Y:S02]  /*01d0*/  UIADD3 UR11, UR8, -0x1, URZ ;  /* 0xffffffff080b7890 */ /* 0x000fe4000fffe03f */
[----:B------:R-:W-:Y:S02]  /*01e0*/  UISETP.EQ.OR UP0, UPT, UR6, URZ, !UP0 ;  /* 0x0000003f0600728c */ /* 0x000fe4000c702670 */
[----:B------:R-:W-:Y:S02]  /*01f0*/  UISETP.GE.U32.AND UP1, UPT, UR11, 0x2, UPT ;  /* 0x000000020b00788c */ /* 0x000fe4000bf26070 */
[----:B------:R-:W-:-:S04]  /*0200*/  UISETP.EQ.AND UP0, UPT, UR8, URZ, UP0 ;  /* 0x0000003f0800728c */ /* 0x000fc80008702270 */
[----:B------:R-:W-:-:S04]  /*0210*/  USEL UR7, URZ, 0x1, !UP0 ;  /* 0x000000013f077887 */ /* 0x000fc8000c000000 */
[----:B------:R-:W-:Y:S01]  /*0220*/  USEL UR7, UR7, 0x2, UP1 ;  /* 0x0000000207077887 */ /* 0x000fe20008800000 */
[----:B0-----:R-:W-:-:S13]  /*0230*/  ISETP.NE.AND P0, PT, R3, RZ, PT ;  /* 0x000000ff0300720c */ /* 0x001fda0003f05270 */
[----:B------:R-:W-:Y:S05]  /*0240*/  @P0 BRA `(.L_x_2) ;  /* 0x0000000000600947 */ /* 0x000fea0003800000 */
[----:B------:R-:W0:Y:S01]  /*0250*/  S2UR UR10, SR_CgaCtaId ;  /* 0x00000000000a79c3 */ /* 0x000e220000008800 */
[----:B------:R-:W-:Y:S01]  /*0260*/  UMOV UR4, 0x400 ;  /* 0x0000040000047882 */ /* 0x000fe20000000000 */
[----:B------:R-:W-:Y:S01]  /*0270*/  UMOV UR5, 0x1 ;  /* 0x0000000100057882 */ /* 0x000fe20000000000 */
[----:B------:R-:W-:Y:S01]  /*0280*/  UMOV UR8, 0x4 ;  /* 0x0000000400087882 */ /* 0x000fe20000000000 */
[----:B------:R-:W-:Y:S01]  /*0290*/  ELECT P0, URZ, PT ;  /* 0x00000000003f782f */ /* 0x000fe20003800000 */
[----:B------:R-:W-:-:S04]  /*02a0*/  UIADD3 UR8, -UR8, 0x100000, URZ ;  /* 0x0010000008087890 */ /* 0x000fc8000fffe13f */
[----:B------:R-:W-:Y:S02]  /*02b0*/  USHF.L.U32 UR9, UR8, 0xb, URZ ;  /* 0x0000000b08097899 */ /* 0x000fe4000800063f */
[----:B------:R-:W-:Y:S02]  /*02c0*/  USHF.L.U32 UR8, UR8, 0x1, URZ ;  /* 0x0000000108087899 */ /* 0x000fe4000800063f */
[----:B0-----:R-:W-:Y:S02]  /*02d0*/  ULEA UR10, UR10, UR4, 0x18 ;  /* 0x000000040a0a7291 */ /* 0x001fe4000f8ec03f */
[----:B------:R-:W-:-:S04]  /*02e0*/  UIADD3 UR4, -UR5, 0x100000, URZ ;  /* 0x0010000005047890 */ /* 0x000fc8000fffe13f */
[----:B------:R-:W-:Y:S02]  /*02f0*/  USHF.L.U32 UR5, UR4, 0xb, URZ ;  /* 0x0000000b04057899 */ /* 0x000fe4000800063f */
[----:B------:R-:W-:Y:S01]  /*0300*/  USHF.L.U32 UR4, UR4, 0x1, URZ ;  /* 0x0000000104047899 */ /* 0x000fe2000800063f */
[----:B------:R-:W0:Y:S11]  /*0310*/  FENCE.VIEW.ASYNC.S ;  /* 0x00000000000073c6 */ /* 0x000e360000000000 */
[----:B0-----:R0:W1:Y:S01]  /*0320*/  SYNCS.EXCH.64 URZ, [UR10], UR4 ;  /* 0x000000040a3f75b2 */ /* 0x0010620008000100 */
[----:B------:R0:W2:Y:S01]  /*0330*/  SYNCS.EXCH.64 URZ, [UR10+0x28], UR8 ;  /* 0x000028080a3f75b2 */ /* 0x0000a20008000100 */
[----:B------:R0:W3:Y:S01]  /*0340*/  SYNCS.EXCH.64 URZ, [UR10+0x8], UR4 ;  /* 0x000008040a3f75b2 */ /* 0x0000e20008000100 */
[----:B------:R0:W4:Y:S01]  /*0350*/  SYNCS.EXCH.64 URZ, [UR10+0x30], UR8 ;  /* 0x000030080a3f75b2 */ /* 0x0001220008000100 */
[----:B------:R0:W0:Y:S01]  /*0360*/  SYNCS.EXCH.64 URZ, [UR10+0x10], UR4 ;  /* 0x000010040a3f75b2 */ /* 0x0000220008000100 */
[----:B------:R0:W0:Y:S01]  /*0370*/  SYNCS.EXCH.64 URZ, [UR10+0x38], UR8 ;  /* 0x000038080a3f75b2 */ /* 0x0000220008000100 */
[----:B------:R0:W0:Y:S01]  /*0380*/  SYNCS.EXCH.64 URZ, [UR10+0x18], UR4 ;  /* 0x000018040a3f75b2 */ /* 0x0000220008000100 */
[----:B------:R0:W0:Y:S01]  /*0390*/  SYNCS.EXCH.64 URZ, [UR10+0x40], UR8 ;  /* 0x000040080a3f75b2 */ /* 0x0000220008000100 */
[----:B------:R0:W0:Y:S01]  /*03a0*/  SYNCS.EXCH.64 URZ, [UR10+0x20], UR4 ;  /* 0x000020040a3f75b2 */ /* 0x0000220008000100 */
[----:B------:R0:W0:Y:S01]  /*03b0*/  SYNCS.EXCH.64 URZ, [UR10+0x48], UR8 ;  /* 0x000048080a3f75b2 */ /* 0x0000220008000100 */
[----:B------:R-:W-:Y:S01]  /*03c0*/  NOP ;  /* 0x0000000000007918 */ /* 0x000fe20000000000 */
.L_x_2:
[----:B------:R-:W-:Y:S01]  /*03d0*/  SHF.R.S32.HI R2, RZ, 0x1f, R4 ;  /* 0x0000001fff027819 */ /* 0x000fe20000011404 */
[----:B------:R-:W5:Y:S01]  /*03e0*/  SHFL.IDX PT, R0, R0, RZ, 0x1f ;  /* 0x00001fff00007589 */ /* 0x000f6200000e0000 */
[----:B0-----:R-:W0:Y:S01]  /*03f0*/  S2UR UR10, SR_CTAID.X ;  /* 0x00000000000a79c3 */ /* 0x001e220000002500 */
[----:B------:R-:W-:Y:S02]  /*0400*/  ELECT P0, URZ, PT ;  /* 0x00000000003f782f */ /* 0x000fe40003800000 */
[----:B------:R-:W-:Y:S01]  /*0410*/  LEA.HI R2, R2, R4, RZ, 0x7 ;  /* 0x0000000402027211 */ /* 0x000fe200078f38ff */
[----:B------:R-:W-:Y:S01]  /*0420*/  ULDC UR4, c[0x0][0x150] ;  /* 0x0000540000047ab9 */ /* 0x000fe20000000800 */
[----:B------:R-:W-:Y:S01]  /*0430*/  SHF.R.S32.HI R6, RZ, 0x1f, R3 ;  /* 0x0000001fff067819 */ /* 0x000fe20000011403 */
[----:B------:R-:W-:Y:S01]  /*0440*/  NOP ;  /* 0x0000000000007918 */ /* 0x000fe20000000000 */
[----:B------:R-:W-:Y:S01]  /*0450*/  LOP3.LUT R2, R2, 0xffffff80, RZ, 0xc0, !PT ;  /* 0xffffff8002027812 */ /* 0x000fe200078ec0ff */
[----:B------:R-:W-:Y:S01]  /*0460*/  NOP ;  /* 0x0000000000007918 */ /* 0x000fe20000000000 */
[----:B------:R-:W-:Y:S01]  /*0470*/  LEA.HI R6, R6, R3, RZ, 0x2 ;  /* 0x0000000306067211 */ /* 0x000fe200078f10ff */
[----:B------:R-:W1:Y:S02]  /*0480*/  LDC R8, c[0x0][0x144] ;  /* 0x00005100ff087b82 */ /* 0x000e640000000800 */
[----:B------:R-:W-:Y:S01]  /*0490*/  IMAD.IADD R4, R4, 0x1, -R2 ;  /* 0x0000000104047824 */ /* 0x000fe200078e0a02 */
[----:B------:R-:W-:Y:S01]  /*04a0*/  LOP3.LUT R6, R6, 0x3ffffffc, RZ, 0xc0, !PT ;  /* 0x3ffffffc06067812 */ /* 0x000fe200078ec0ff */
[----:B------:R-:W2:Y:S03]  /*04b0*/  S2R R2, SR_CTAID.Y ;  /* 0x0000000000027919 */ /* 0x000ea60000002600 */
[----:B------:R-:W-:Y:S01]  /*04c0*/  SHF.R.S32.HI R5, RZ, 0x1f, R4 ;  /* 0x0000001fff057819 */ /* 0x000fe20000011404 */
[----:B------:R-:W-:Y:S01]  /*04d0*/  IMAD.IADD R6, R3, 0x1, -R6 ;  /* 0x0000000103067824 */ /* 0x000fe200078e0a06 */
[----:B------:R-:W3:Y:S02]  /*04e0*/  LDC R13, c[0x0][0x148] ;  /* 0x00005200ff0d7b82 */ /* 0x000ee40000000800 */
[----:B------:R-:W-:-:S02]  /*04f0*/  LEA.HI R5, R5, R4, RZ, 0x3 ;  /* 0x0000000405057211 */ /* 0x000fc400078f18ff */
[----:B-----5:R-:W-:Y:S02]  /*0500*/  ISETP.NE.OR P0, PT, R0, RZ, !P0 ;  /* 0x000000ff0000720c */ /* 0x020fe40004705670 */
[--C-:B------:R-:W-:Y:S02]  /*0510*/  SHF.R.S32.HI R0, RZ, 0x3, R5.reuse ;  /* 0x00000003ff007819 */ /* 0x100fe40000011405 */
[----:B------:R-:W-:Y:S02]  /*0520*/  SHF.R.S32.HI R5, RZ, 0x1f, R5 ;  /* 0x0000001fff057819 */ /* 0x000fe40000011405 */
[----:B0-----:R-:W-:Y:S02]  /*0530*/  I2FP.F32.U32 R7, UR10 ;  /* 0x0000000a00077c45 */ /* 0x001fe40008201000 */
[----:B------:R-:W-:-:S03]  /*0540*/  LEA.HI R5, R5, R0, RZ, 0x2 ;  /* 0x0000000005057211 */ /* 0x000fc600078f10ff */
[----:B------:R-:W-:Y:S01]  /*0550*/  FMUL R7, R7, UR4 ;  /* 0x0000000407077c20 */ /* 0x000fe20008400000 */
[----:B------:R-:W-:Y:S01]  /*0560*/  LOP3.LUT R5, R5, 0xfffffffc, RZ, 0xc0, !PT ;  /* 0xfffffffc05057812 */ /* 0x000fe200078ec0ff */
[----:B------:R-:W-:Y:S01]  /*0570*/  VOTEU.ALL UP0, P0 ;  /* 0x00000000003f7886 */ /* 0x000fe20000000000 */
[----:B------:R-:W-:Y:S01]  /*0580*/  ULDC UR4, c[0x0][0x154] ;  /* 0x0000550000047ab9 */ /* 0x000fe20000000800 */
[----:B------:R-:W-:Y:S02]  /*0590*/  VOTEU.ALL UP1, P0 ;  /* 0x00000000003f7886 */ /* 0x000fe40000020000 */
[----:B------:R-:W0:Y:S01]  /*05a0*/  F2I.U32.TRUNC.NTZ R7, R7 ;  /* 0x0000000700077305 */ /* 0x000e22000020f000 */
[----:B------:R-:W-:Y:S01]  /*05b0*/  IMAD.IADD R5, R0, 0x1, -R5 ;  /* 0x0000000100057824 */ /* 0x000fe200078e0a05 */
[----:B------:R-:W5:Y:S01]  /*05c0*/  @!UP0 S2UR UR9, SR_CgaCtaId ;  /* 0x00000000000989c3 */ /* 0x000f620000008800 */
[----:B------:R-:W-:Y:S02]  /*05d0*/  @!UP0 UMOV UR8, 0x400 ;  /* 0x0000040000088882 */ /* 0x000fe40000000000 */
[----:B------:R-:W-:Y:S01]  /*05e0*/  IMAD R5, R6, 0x4, R5 ;  /* 0x0000000406057824 */ /* 0x000fe200078e0205 */
[----:B--2---:R-:W-:-:S04]  /*05f0*/  I2FP.F32.U32 R6, R2 ;  /* 0x0000000200067245 */ /* 0x004fc80000201000 */
[----:B------:R-:W-:Y:S01]  /*0600*/  LEA.HI R0, R5, R5, RZ, 0x1 ;  /* 0x0000000505007211 */ /* 0x000fe200078f08ff */
[----:B------:R-:W-:Y:S01]  /*0610*/  FMUL R6, R6, UR4 ;  /* 0x0000000406067c20 */ /* 0x000fe20008400000 */
[----:B------:R-:W-:Y:S02]  /*0620*/  UMOV UR4, 0x20 ;  /* 0x0000002000047882 */ /* 0x000fe40000000000 */
[----:B------:R-:W-:Y:S01]  /*0630*/  LOP3.LUT R0, R0, 0xfffffffe, RZ, 0xc0, !PT ;  /* 0xfffffffe00007812 */ /* 0x000fe200078ec0ff */
[----:B0-----:R-:W-:Y:S01]  /*0640*/  IMAD.MOV R11, RZ, RZ, -R7 ;  /* 0x000000ffff0b7224 */ /* 0x001fe200078e0a07 */
[----:B------:R-:W-:-:S04]  /*0650*/  @!UP0 UIADD3 UR4, -UR4, 0x100000, URZ ;  /* 0x0010000004048890 */ /* 0x000fc8000fffe13f */
[----:B------:R-:W-:Y:S02]  /*0660*/  @!UP0 USHF.L.U32 UR5, UR4, 0xb, URZ ;  /* 0x0000000b04058899 */ /* 0x000fe4000800063f */
[----:B------:R-:W-:Y:S01]  /*0670*/  @!UP0 USHF.L.U32 UR4, UR4, 0x1, URZ ;  /* 0x0000000104048899 */ /* 0x000fe2000800063f */
[----:B------:R-:W0:Y:S01]  /*0680*/  F2I.U32.TRUNC.NTZ R6, R6 ;  /* 0x0000000600067305 */ /* 0x000e22000020f000 */
[----:B------:R-:W2:Y:S01]  /*0690*/  LDC R7, c[0x0][0x140] ;  /* 0x00005000ff077b82 */ /* 0x000ea20000000800 */
[----:B-1----:R-:W-:Y:S02]  /*06a0*/  IMAD R11, R8, R11, UR10 ;  /* 0x0000000a080b7e24 */ /* 0x002fe4000f8e020b */
[----:B------:R-:W-:-:S05]  /*06b0*/  IMAD.IADD R0, R5, 0x1, -R0 ;  /* 0x0000000105007824 */ /* 0x000fca00078e0a00 */
[----:B------:R-:W-:Y:S01]  /*06c0*/  ISETP.NE.AND P2, PT, R0, R11, PT ;  /* 0x0000000b0000720c */ /* 0x000fe20003f45270 */
[C---:B------:R-:W-:Y:S01]  /*06d0*/  IMAD.SHL.U32 R0, R5.reuse, 0x4, RZ ;  /* 0x0000000405007824 */ /* 0x040fe200078e00ff */
[----:B-----5:R-:W-:Y:S01]  /*06e0*/  @!UP0 ULEA UR8, UR9, UR8, 0x18 ;  /* 0x0000000809088291 */ /* 0x020fe2000f8ec03f */
[----:B------:R-:W-:Y:S01]  /*06f0*/  VOTEU.ALL UP0, P0 ;  /* 0x00000000003f7886 */ /* 0x000fe20000000000 */
[----:B------:R-:W-:Y:S01]  /*0700*/  LOP3.LUT P0, RZ, R4, 0x7, RZ, 0xc0, !PT ;  /* 0x0000000704ff7812 */ /* 0x000fe2000780c0ff */
[----:B0-----:R-:W-:Y:S01]  /*0710*/  IMAD.MOV R12, RZ, RZ, -R6 ;  /* 0x000000ffff0c7224 */ /* 0x001fe200078e0a06 */
[----:B------:R-:W-:-:S03]  /*0720*/  LOP3.LUT R9, R5, 0xc, R0, 0x78, !PT ;  /* 0x0000000c05097812 */ /* 0x000fc600078e7800 */
[----:B---3--:R-:W-:Y:S01]  /*0730*/  IMAD R5, R13, R12, R2 ;  /* 0x0000000c0d057224 */ /* 0x008fe200078e0202 */
[C---:B------:R-:W-:Y:S01]  /*0740*/  ISETP.LT.U32.AND P0, PT, R9.reuse, 0x2, !P0 ;  /* 0x000000020900780c */ /* 0x040fe20004701070 */
[----:B------:R0:W-:Y:S02]  /*0750*/  STL [R1+0x174], R9 ;  /* 0x0001740901007387 */ /* 0x0001e40000100800 */
[----:B------:R-:W-:Y:S02]  /*0760*/  @P2 LEA.HI R0, R9, R9, RZ, 0x1 ;  /* 0x0000000909002211 */ /* 0x000fe400078f08ff */
[----:B------:R-:W1:Y:S02]  /*0770*/  FENCE.VIEW.ASYNC.S ;  /* 0x00000000000073c6 */ /* 0x000e640000000000 */
[----:B-1----:R0:W1:Y:S01]  /*0780*/  @!UP0 SYNCS.EXCH.64 URZ, [UR8+0x60], UR4 ;  /* 0x00006004083f85b2 */ /* 0x0020620008000100 */
[----:B--2---:R-:W-:Y:S02]  /*0790*/  ISETP.EQ.U32.AND P5, PT, R7, 0x1, PT ;  /* 0x000000010700780c */ /* 0x004fe40003fa2070 */
[----:B------:R-:W-:-:S04]  /*07a0*/  @P2 SHF.R.S32.HI R0, RZ, 0x1, R0 ;  /* 0x00000001ff002819 */ /* 0x000fc80000011400 */
[----:B------:R-:W-:Y:S01]  /*07b0*/  @P2 ISETP.NE.AND P3, PT, R0, R5, PT ;  /* 0x000000050000220c */ /* 0x000fe20003f65270 */
[----:B------:R-:W-:Y:S01]  /*07c0*/  IMAD.MOV.U32 R0, RZ, RZ, 0x1 ;  /* 0x00000001ff007424 */ /* 0x000fe200078e00ff */
[----:B------:R-:W-:Y:S02]  /*07d0*/  SEL R5, RZ, 0x1, !P0 ;  /* 0x00000001ff057807 */ /* 0x000fe40004000000 */
[----:B------:R-:W-:-:S04]  /*07e0*/  @P2 SEL R0, RZ, 0x1, P3 ;  /* 0x00000001ff002807 */ /* 0x000fc80001800000 */
[----:B------:R-:W-:Y:S01]  /*07f0*/  LOP3.LUT R0, R0, R5, RZ, 0xc0, !PT ;  /* 0x0000000500007212 */ /* 0x000fe200078ec0ff */
[----:B------:R0:W2:Y:S01]  /*0800*/  @!UP1 SYNCS.EXCH.64 URZ, [UR8+0x68], UR4 ;  /* 0x00006804083f95b2 */ /* 0x0000a20008000100 */
[----:B------:R-:W-:-:S03]  /*0810*/  NOP ;  /* 0x0000000000007918 */ /* 0x000fc60000000000 */
[----:B------:R0:W-:Y:S01]  /*0820*/  STL [R1+0x170], R0 ;  /* 0x0001700001007387 */ /* 0x0001e20000100800 */
[----:B-1----:R-:W-:Y:S05]  /*0830*/  @!P5 BRA `(.L_x_3) ;  /* 0x000000000008d947 */ /* 0x002fea0003800000 */
[----:B--2-4-:R-:W-:Y:S01]  /*0840*/  UCGABAR_ARV ;  /* 0x00000000000079c7 */ /* 0x014fe20008000000 */
[----:B------:R-:W-:Y:S05]  /*0850*/  BRA `(.L_x_4) ;  /* 0x0000000000047947 */ /* 0x000fea0003800000 */
.L_x_3:
[----:B--2-4-:R-:W-:Y:S01]  /*0860*/  NOP ;  /* 0x0000000000007918 */ /* 0x014fe20000000000 */
.L_x_4:
[----:B0-----:R-:W0:Y:S01]  /*0870*/  LDC R0, c[0x0][0x65c] ;  /* 0x00019700ff007b82 */ /* 0x001e220000000800 */
[----:B------:R-:W-:Y:S02]  /*0880*/  IMAD.U32 R4, RZ, RZ, UR10 ;  /* 0x0000000aff047e24 */ /* 0x000fe4000f8e00ff */
[----:B------:R-:W-:Y:S01]  /*0890*/  IMAD.MOV.U32 R5, RZ, RZ, RZ ;  /* 0x000000ffff057224 */ /* 0x000fe200078e00ff */
[----:B0-----:R-:W-:-:S13]  /*08a0*/  ISETP.NE.AND P4, PT, R0, 0x1, PT ;  /* 0x000000010000780c */ /* 0x001fda0003f85270 */
[----:B------:R-:W0:Y:S01]  /*08b0*/  @P4 LDC R7, c[0x0][0x10] ;  /* 0x00000400ff074b82 */ /* 0x000e220000000800 */
[----:B------:R-:W-:Y:S02]  /*08c0*/  @P4 IMAD.MOV.U32 R3, RZ, RZ, RZ ;  /* 0x000000ffff034224 */ /* 0x000fe400078e00ff */
[----:B------:R-:W-:-:S05]  /*08d0*/  @P4 IMAD.MOV.U32 R15, RZ, RZ, RZ ;  /* 0x000000ffff0f4224 */ /* 0x000fca00078e00ff */
[----:B------:R-:W1:Y:S01]  /*08e0*/  @!P4 LDC R9, c[0x0][0xc] ;  /* 0x00000300ff09cb82 */ /* 0x000e620000000800 */
[----:B0-----:R-:W-:-:S04]  /*08f0*/  @P4 IMAD.WIDE.U32 R6, R7, UR10, R2 ;  /* 0x0000000a07064c25 */ /* 0x001fc8000f8e0002 */
[----:B------:R-:W-:Y:S02]  /*0900*/  @P4 IMAD.MOV.U32 R8, RZ, RZ, R6 ;  /* 0x000000ffff084224 */ /* 0x000fe400078e0006 */
[----:B------:R-:W-:Y:S02]  /*0910*/  @P4 IMAD.IADD R16, R7, 0x1, R15 ;  /* 0x0000000107104824 */ /* 0x000fe400078e020f */
[----:B-1----:R-:W-:-:S04]  /*0920*/  @!P4 IMAD.WIDE.U32 R4, R2, R9, R4 ;  /* 0x000000090204c225 */ /* 0x002fc800078e0004 */
[----:B------:R-:W-:Y:S02]  /*0930*/  @!P4 IMAD.MOV.U32 R8, RZ, RZ, R4 ;  /* 0x000000ffff08c224 */ /* 0x000fe400078e0004 */
[----:B------:R-:W-:-:S03]  /*0940*/  @!P4 IMAD.MOV.U32 R16, RZ, RZ, R5 ;  /* 0x000000ffff10c224 */ /* 0x000fc600078e0005 */
[----:B------:R0:W-:Y:S04]  /*0950*/  STL [R1+0x17c], R8 ;  /* 0x00017c0801007387 */ /* 0x0001e80000100800 */
[----:B------:R0:W-:Y:S01]  /*0960*/  STL [R1+0x178], R16 ;  /* 0x0001781001007387 */ /* 0x0001e20000100800 */
[----:B------:R-:W-:Y:S05]  /*0970*/  @!P5 BRA `(.L_x_5) ;  /* 0x00000000000cd947 */ /* 0x000fea0003800000 */
[----:B------:R-:W-:Y:S01]  /*0980*/  UCGABAR_WAIT ;  /* 0x0000000000007dc7 */ /* 0x000fe20008000000 */
[----:B------:R-:W-:Y:S01]  /*0990*/  CCTL.IVALL ;  /* 0x00000000ff00798f */ /* 0x000fe20002000000 */
[----:B------:R-:W-:Y:S05]  /*09a0*/  BRA `(.L_x_6) ;  /* 0x0000000000047947 */ /* 0x000fea0003800000 */
.L_x_5:
[----:B------:R-:W-:Y:S06]  /*09b0*/  BAR.SYNC.DEFER_BLOCKING 0x0 ;  /* 0x0000000000007b1d */ /* 0x000fec0000010000 */
.L_x_6:
[----:B------:R-:W-:Y:S05]  /*09c0*/  @!P1 BRA `(.L_x_7) ;  /* 0x0000014000a09947 */ /* 0x000fea0003800000 */
[----:B------:R-:W-:-:S06]  /*09d0*/  UISETP.GT.U32.AND UP0, UPT, UR11, 0x1, UPT ;  /* 0x000000010b00788c */ /* 0x000fcc000bf04070 */
[----:B------:R-:W-:-:S13]  /*09e0*/  PLOP3.LUT P0, PT, PT, PT, UP0, 0x80, 0x0 ;  /* 0x000000000000781c */ /* 0x000fda0003f0f008 */
[----:B------:R-:W-:Y:S05]  /*09f0*/  @P0 EXIT ;  /* 0x000000000000094d */ /* 0x000fea0003800000 */
[----:B------:R-:W-:Y:S01]  /*0a00*/  IMAD.MOV.U32 R5, RZ, RZ, -0x1 ;  /* 0xffffffffff057424 */ /* 0x000fe200078e00ff */
[----:B------:R-:W-:Y:S01]  /*0a10*/  ULDC.64 UR4, c[0x0][0x650] ;  /* 0x0001940000047ab9 */ /* 0x000fe20000000a00 */
[----:B------:R-:W-:Y:S01]  /*0a20*/  IMAD.MOV.U32 R4, RZ, RZ, -0x1 ;  /* 0xffffffffff047424 */ /* 0x000fe200078e00ff */
[----:B------:R-:W-:Y:S01]  /*0a30*/  ISETP.GE.U32.AND P0, PT, R8, UR4, PT ;  /* 0x0000000408007c0c */ /* 0x000fe2000bf06070 */
[----:B------:R-:W-:Y:S01]  /*0a40*/  UMOV UR14, 0xffffffff ;  /* 0xffffffff000e7882 */ /* 0x000fe20000000000 */
[----:B------:R1:W-:Y:S01]  /*0a50*/  STL [R1+0x180], R5 ;  /* 0x0001800501007387 */ /* 0x0003e20000100800 */
[----:B------:R-:W-:Y:S02]  /*0a60*/  PRMT R0, RZ, 0x7610, R0 ;  /* 0x00007610ff007816 */ /* 0x000fe40000000000 */
[----:B------:R-:W-:Y:S01]  /*0a70*/  ISETP.GE.U32.AND.EX P0, PT, R16, UR5, PT, P0 ;  /* 0x0000000510007c0c */ /* 0x000fe2000bf06100 */
[----:B------:R1:W-:-:S12]  /*0a80*/  STL [R1+0x184], R4 ;  /* 0x0001840401007387 */ /* 0x0003d80000100800 */
[----:B-1----:R-:W-:Y:S05]  /*0a90*/  @P0 BRA `(.L_x_8) ;  /* 0x00000004003c0947 */ /* 0x002fea0003800000 */
[----:B------:R-:W-:Y:S01]  /*0aa0*/  ULDC.64 UR14, c[0x0][0x628] ;  /* 0x00018a00000e7ab9 */ /* 0x000fe20000000a00 */
[----:B------:R-:W1:Y:S01]  /*0ab0*/  LDC.64 R6, c[0x0][0x620] ;  /* 0x00018800ff067b82 */ /* 0x000e620000000a00 */
[----:B------:R-:W-:Y:S01]  /*0ac0*/  ISETP.NE.U32.AND P0, PT, RZ, UR14, PT ;  /* 0x0000000eff007c0c */ /* 0x000fe2000bf05070 */
[----:B------:R-:W-:Y:S01]  /*0ad0*/  ULDC UR13, c[0x0][0x630] ;  /* 0x00018c00000d7ab9 */ /* 0x000fe20000000800 */
[----:B------:R-:W-:Y:S02]  /*0ae0*/  R2UR UR4, R8 ;  /* 0x00000000080472ca */ /* 0x000fe400000e0000 */
[----:B------:R-:W-:Y:S02]  /*0af0*/  ISETP.NE.AND.EX P0, PT, RZ, UR15, PT, P0 ;  /* 0x0000000fff007c0c */ /* 0x000fe4000bf05300 */
[----:B------:R-:W-:-:S11]  /*0b00*/  R2UR UR5, R16 ;  /* 0x00000000100572ca */ /* 0x000fd600000e0000 */
[----:B------:R-:W-:Y:S05]  /*0b10*/  @!P0 BRA `(.L_x_9) ;  /* 0x0000000000308947 */ /* 0x000fea0003800000 */
[----:B------:R-:W-:Y:S01]  /*0b20*/  R2UR UR4, R8 ;  /* 0x00000000080472ca */ /* 0x000fe200000e0000 */
[----:B------:R-:W-:Y:S01]  /*0b30*/  ULDC UR6, c[0x0][0x634] ;  /* 0x00018d0000067ab9 */ /* 0x000fe20000000800 */
[----:B------:R-:W-:-:S11]  /*0b40*/  R2UR UR12, R16 ;  /* 0x00000000100c72ca */ /* 0x000fd600000e0000 */
[----:B------:R-:W-:-:S04]  /*0b50*/  UIADD3 UR6, UP0, UR4, UR6, URZ ;  /* 0x0000000604067290 */ /* 0x000fc8000ff1e03f */
[----:B------:R-:W-:-:S04]  /*0b60*/  UIADD3.X UR12, URZ, UR12, URZ, UP0, !UPT ;  /* 0x0000000c3f0c7290 */ /* 0x000fc800087fe43f */
[----:B------:R-:W-:-:S04]  /*0b70*/  UIMAD.WIDE.U32 UR4, UR12, UR14, URZ ;  /* 0x0000000e0c0472a5 */ /* 0x000fc8000f8e003f */
[----:B------:R-:W-:Y:S02]  /*0b80*/  UIMAD.WIDE.U32 UR8, UP0, UR6, UR15, UR4 ;  /* 0x0000000f060872a5 */ /* 0x000fe4000f800004 */
[----:B------:R-:W-:Y:S02]  /*0b90*/  UIMAD.WIDE.U32 UR4, UR6, UR14, URZ ;  /* 0x0000000e060472a5 */ /* 0x000fe4000f8e003f */
[----:B------:R-:W-:Y:S02]  /*0ba0*/  UIADD3.X UR11, URZ, URZ, URZ, UP0, !UPT ;  /* 0x0000003f3f0b7290 */ /* 0x000fe400087fe43f */
[----:B------:R-:W-:Y:S01]  /*0bb0*/  UIADD3 URZ, UP0, UR5, UR8, URZ ;  /* 0x00000008053f7290 */ /* 0x000fe2000ff1e03f */
[----:B------:R-:W-:-:S03]  /*0bc0*/  UMOV UR10, UR9 ;  /* 0x00000009000a7c82 */ /* 0x000fc60008000000 */
[----:B------:R-:W-:-:S12]  /*0bd0*/  UIMAD.WIDE.U32.X UR4, UR12, UR15, UR10, UP0 ;  /* 0x0000000f0c0472a5 */ /* 0x000fd800080e040a */
.L_x_9:
[----:B------:R-:W-:Y:S01]  /*0be0*/  USHF.R.U64 UR14, UR4, UR13, UR5 ;  /* 0x0000000d040e7299 */ /* 0x000fe20008001205 */
[----:B------:R-:W2:Y:S01]  /*0bf0*/  LDC.64 R20, c[0x0][0x640] ;  /* 0x00019000ff147b82 */ /* 0x000ea20000000a00 */
[----:B------:R-:W-:Y:S01]  /*0c00*/  USHF.R.U32.HI UR4, URZ, UR13, UR5 ;  /* 0x0000000d3f047299 */ /* 0x000fe20008011605 */
[----:B------:R-:W-:Y:S02]  /*0c10*/  IMAD.MOV.U32 R4, RZ, RZ, R8 ;  /* 0x000000ffff047224 */ /* 0x000fe400078e0008 */
[----:B------:R-:W-:Y:S01]  /*0c20*/  IMAD R12, R13, R12, R2 ;  /* 0x0000000c0d0c7224 */ /* 0x000fe200078e0202 */
[----:B------:R-:W-:Y:S01]  /*0c30*/  IADD3 R3, P0, RZ, -UR14, RZ ;  /* 0x8000000eff037c10 */ /* 0x000fe2000ff1e0ff */
[----:B------:R-:W-:Y:S02]  /*0c40*/  IMAD.MOV.U32 R13, RZ, RZ, 0x1 ;  /* 0x00000001ff0d7424 */ /* 0x000fe400078e00ff */
[----:B------:R-:W3:Y:S02]  /*0c50*/  LDC R10, c[0x0][0x618] ;  /* 0x00018600ff0a7b82 */ /* 0x000ee40000000800 */
[----:B------:R-:W-:-:S04]  /*0c60*/  IMAD.X R5, RZ, RZ, ~UR4, P0 ;  /* 0x80000004ff057e24 */ /* 0x000fc800080e06ff */
[-C--:B-1----:R-:W-:Y:S02]  /*0c70*/  IMAD R0, R5, R6.reuse, RZ ;  /* 0x0000000605007224 */ /* 0x082fe400078e02ff */
[----:B------:R-:W1:Y:S01]  /*0c80*/  LDC R14, c[0x0][0x608] ;  /* 0x00018200ff0e7b82 */ /* 0x000e620000000800 */
[----:B------:R-:W-:Y:S02]  /*0c90*/  IMAD.MOV.U32 R5, RZ, RZ, R16 ;  /* 0x000000ffff057224 */ /* 0x000fe400078e0010 */
[----:B------:R-:W-:-:S05]  /*0ca0*/  IMAD.WIDE.U32 R4, R3, R6, R4 ;  /* 0x0000000603047225 */ /* 0x000fca00078e0004 */
[----:B------:R-:W4:Y:S01]  /*0cb0*/  LDC R18, c[0x0][0x658] ;  /* 0x00019600ff127b82 */ /* 0x000f220000000800 */
[----:B------:R-:W-:Y:S01]  /*0cc0*/  IMAD R3, R3, R7, R0 ;  /* 0x0000000703037224 */ /* 0x000fe200078e0200 */
[----:B--2---:R-:W-:-:S03]  /*0cd0*/  ISETP.NE.U32.AND P0, PT, R20, RZ, PT ;  /* 0x000000ff1400720c */ /* 0x004fc60003f05070 */
[----:B------:R-:W-:Y:S01]  /*0ce0*/  IMAD.IADD R3, R5, 0x1, R3 ;  /* 0x0000000105037824 */ /* 0x000fe200078e0203 */
[----:B------:R-:W-:Y:S01]  /*0cf0*/  ISETP.NE.AND.EX P0, PT, R21, RZ, PT, P0 ;  /* 0x000000ff1500720c */ /* 0x000fe20003f05300 */
[----:B------:R-:W-:Y:S01]  /*0d00*/  IMAD.MOV.U32 R5, RZ, RZ, -0x1 ;  /* 0xffffffffff057424 */ /* 0x000fe200078e00ff */
[----:B0-----:R-:W0:Y:S02]  /*0d10*/  LDC R16, c[0x0][0x600] ;  /* 0x00018000ff107b82 */ /* 0x001e240000000800 */
[-CC-:B---3--:R-:W-:Y:S02]  /*0d20*/  SHF.R.U64 R8, R4, R10.reuse, R3.reuse ;  /* 0x0000000a04087219 */ /* 0x188fe40000001203 */
[----:B------:R-:W-:-:S04]  /*0d30*/  SHF.R.U32.HI R3, RZ, R10, R3 ;  /* 0x0000000aff037219 */ /* 0x000fc80000011603 */
[----:B------:R-:W2:Y:S01]  /*0d40*/  LDC R15, c[0x0][0x648] ;  /* 0x00019200ff0f7b82 */ /* 0x000ea20000000800 */
[-CC-:B-1----:R-:W-:Y:S02]  /*0d50*/  SHF.R.U64 R23, R8, R14.reuse, R3.reuse ;  /* 0x0000000e08177219 */ /* 0x182fe40000001203 */
[----:B------:R-:W-:-:S05]  /*0d60*/  SHF.R.U32.HI R3, RZ, R14, R3 ;  /* 0x0000000eff037219 */ /* 0x000fca0000011603 */
[----:B------:R-:W1:Y:S01]  /*0d70*/  LDC R17, c[0x0][0x638] ;  /* 0x00018e00ff117b82 */ /* 0x000e620000000800 */
[-CC-:B----4-:R-:W-:Y:S02]  /*0d80*/  SHF.R.U64 R10, R23, R18.reuse, R3.reuse ;  /* 0x00000012170a7219 */ /* 0x190fe40000001203 */
[-C--:B------:R-:W-:Y:S02]  /*0d90*/  SHF.L.U32 R0, R5, R18.reuse, RZ ;  /* 0x0000001205007219 */ /* 0x080fe400000006ff */
[----:B------:R-:W-:Y:S01]  /*0da0*/  SHF.R.U32.HI R3, RZ, R18, R3 ;  /* 0x00000012ff037219 */ /* 0x000fe20000011603 */
[----:B------:R-:W-:Y:S01]  /*0db0*/  IMAD.MOV.U32 R2, RZ, RZ, R10 ;  /* 0x000000ffff027224 */ /* 0x000fe200078e000a */
[----:B------:R-:W-:Y:S01]  /*0dc0*/  LOP3.LUT R0, RZ, R0, RZ, 0x33, !PT ;  /* 0x00000000ff007212 */ /* 0x000fe200078e33ff */
[----:B------:R-:W3:Y:S01]  /*0dd0*/  LDC R19, c[0x0][0x610] ;  /* 0x00018400ff137b82 */ /* 0x000ee20000000800 */
[----:B------:R-:W-:Y:S05]  /*0de0*/  @!P0 BRA `(.L_x_10) ;  /* 0x0000000000288947 */ /* 0x000fea0003800000 */
[----:B------:R-:W4:Y:S02]  /*0df0*/  LDC R7, c[0x0][0x64c] ;  /* 0x00019300ff077b82 */ /* 0x000f240000000800 */
[----:B----4-:R-:W-:-:S05]  /*0e00*/  IADD3 R7, P0, R10, R7, RZ ;  /* 0x000000070a077210 */ /* 0x010fca0007f1e0ff */
[----:B------:R-:W-:-:S04]  /*0e10*/  IMAD.X R9, RZ, RZ, R3, P0 ;  /* 0x000000ffff097224 */ /* 0x000fc800000e0603 */
[----:B------:R-:W-:-:S04]  /*0e20*/  IMAD.WIDE.U32 R2, R9, R20, RZ ;  /* 0x0000001409027225 */ /* 0x000fc800078e00ff */
[----:B------:R-:W-:-:S04]  /*0e30*/  IMAD.WIDE.U32 R4, P0, R7, R21, R2 ;  /* 0x0000001507047225 */ /* 0x000fc80007800002 */
[----:B------:R-:W-:-:S04]  /*0e40*/  IMAD.WIDE.U32 R2, R7, R20, RZ ;  /* 0x0000001407027225 */ /* 0x000fc800078e00ff */
[----:B------:R-:W-:Y:S01]  /*0e50*/  IMAD.X R7, RZ, RZ, RZ, P0 ;  /* 0x000000ffff077224 */ /* 0x000fe200000e06ff */
[----:B------:R-:W-:Y:S01]  /*0e60*/  IADD3 RZ, P0, R3, R4, RZ ;  /* 0x0000000403ff7210 */ /* 0x000fe20007f1e0ff */
[----:B------:R-:W-:-:S04]  /*0e70*/  IMAD.MOV.U32 R6, RZ, RZ, R5 ;  /* 0x000000ffff067224 */ /* 0x000fc800078e0005 */
[----:B------:R-:W-:-:S08]  /*0e80*/  IMAD.WIDE.U32.X R2, R9, R21, R6, P0 ;  /* 0x0000001509027225 */ /* 0x000fd000000e0406 */
.L_x_10:
[----:B--2---:R-:W-:Y:S01]  /*0e90*/  SHF.R.U64 R4, R2, R15, R3 ;  /* 0x0000000f02047219 */ /* 0x004fe20000001203 */
[----:B0-----:R-:W-:Y:S01]  /*0ea0*/  VIADD R5, R16, 0xffffffff ;  /* 0xffffffff10057836 */ /* 0x001fe20000000000 */
[----:B------:R-:W-:Y:S02]  /*0eb0*/  SHF.L.U32 R2, R13, R18, RZ ;  /* 0x000000120d027219 */ /* 0x000fe400000006ff */
[----:B------:R-:W-:Y:S01]  /*0ec0*/  LOP3.LUT R3, R23, R0, RZ, 0xc0, !PT ;  /* 0x0000000017037212 */ /* 0x000fe200078ec0ff */
[----:B------:R-:W-:Y:S01]  /*0ed0*/  IMAD.MOV R6, RZ, RZ, -R4 ;  /* 0x000000ffff067224 */ /* 0x000fe200078e0a04 */
[----:B------:R-:W-:Y:S02]  /*0ee0*/  SEL R0, R11, R12, !P4 ;  /* 0x0000000c0b007207 */ /* 0x000fe40006000000 */
[----:B------:R-:W-:Y:S01]  /*0ef0*/  LOP3.LUT R5, R8, R5, RZ, 0xc0, !PT ;  /* 0x0000000508057212 */ /* 0x000fe200078ec0ff */
[----:B------:R-:W-:Y:S02]  /*0f00*/  IMAD R7, R2, R4, R3 ;  /* 0x0000000402077224 */ /* 0x000fe400078e0203 */
[----:B-1----:R-:W-:-:S02]  /*0f10*/  IMAD R3, R6, R17, R10 ;  /* 0x0000001106037224 */ /* 0x002fc400078e020a */
[----:B---3--:R-:W-:Y:S02]  /*0f20*/  IMAD R2, R7, R19, R0 ;  /* 0x0000001307027224 */ /* 0x008fe400078e0200 */
[----:B------:R-:W-:Y:S02]  /*0f30*/  IMAD R3, R3, R16, R5 ;  /* 0x0000001003037224 */ /* 0x000fe400078e0205 */
[----:B------:R-:W-:-:S03]  /*0f40*/  IMAD.MOV.U32 R0, RZ, RZ, 0x1 ;  /* 0x00000001ff007424 */ /* 0x000fc600078e00ff */
[----:B------:R-:W-:Y:S02]  /*0f50*/  SEL R4, R3, R2, !P4 ;  /* 0x0000000203047207 */ /* 0x000fe40006000000 */
[----:B------:R-:W-:-:S03]  /*0f60*/  SEL R2, R2, R3, !P4 ;  /* 0x0000000302027207 */ /* 0x000fc60006000000 */
[----:B------:R1:W-:Y:S04]  /*0f70*/  STL [R1+0x184], R4 ;  /* 0x0001840401007387 */ /* 0x0003e80000100800 */
[----:B------:R1:W-:Y:S02]  /*0f80*/  STL [R1+0x180], R2 ;  /* 0x0001800201007387 */ /* 0x0003e40000100800 */
.L_x_8:
[----:B------:R-:W-:-:S08]  /*0f90*/  NOP ;  /* 0x0000000000007918 */ /* 0x000fd00000000000 */
[----:B------:R-:W2:Y:S02]  /*0fa0*/  USETMAXREG.TRY_ALLOC.CTAPOOL UP0, 0xe8 ;  /* 0x000000e8000079c8 */ /* 0x000ea40008000600 */
[----:B--2---:R-:W-:-:S13]  /*0fb0*/  PLOP3.LUT P0, PT, PT, PT, UP0, 0x80, 0x0 ;  /* 0x000000000000781c */ /* 0x004fda0003f0f008 */
[----:B------:R-:W-:Y:S05]  /*0fc0*/  @!P0 BRA `(.L_x_8) ;  /* 0xfffffffc00f08947 */ /* 0x000fea000383ffff */
[----:B------:R-:W-:Y:S01]  /*0fd0*/  ULDC.64 UR4, c[0x0][0x598] ;  /* 0x0001660000047ab9 */ /* 0x000fe20000000a00 */
[----:B------:R-:W-:Y:S01]  /*0fe0*/  ULDC.64 UR40, c[0x0][0x208] ;  /* 0x0000820000287ab9 */ /* 0x000fe20000000a00 */
[----:B------:R-:W-:-:S04]  /*0ff0*/  ISETP.NE.U32.AND P0, PT, RZ, UR4, PT ;  /* 0x00000004ff007c0c */ /* 0x000fc8000bf05070 */
[----:B------:R-:W-:-:S13]  /*1000*/  ISETP.NE.AND.EX P0, PT, RZ, UR5, PT, P0 ;  /* 0x00000005ff007c0c */ /* 0x000fda000bf05300 */
[----:B------:R-:W-:Y:S05]  /*1010*/  @!P0 BRA `(.L_x_11) ;  /* 0x0000000000208947 */ /* 0x000fea0003800000 */
[----:B-1----:R-:W1:Y:S02]  /*1020*/  LDC.64 R2, c[0x0][0x598] ;  /* 0x00016600ff027b82 */ /* 0x002e640000000a00 */
[----:B-1----:R-:W2:Y:S02]  /*1030*/  LDG.E.64 R2, desc[UR40][R2.64] ;  /* 0x0000002802027981 */ /* 0x002ea4000c1e1b00 */
[----:B--2---:R-:W-:-:S04]  /*1040*/  ISETP.NE.U32.AND P0, PT, R2, RZ, PT ;  /* 0x000000ff0200720c */ /* 0x004fc80003f05070 */
[----:B------:R-:W-:-:S13]  /*1050*/  ISETP.NE.AND.EX P0, PT, R3, RZ, PT, P0 ;  /* 0x000000ff0300720c */ /* 0x000fda0003f05300 */
[----:B------:R-:W-:Y:S05]  /*1060*/  @!P0 BRA `(.L_x_11) ;  /* 0x00000000000c8947 */ /* 0x000fea0003800000 */
[----:B------:R-:W2:Y:S02]  /*1070*/  LD.E R2, desc[UR40][R2.64] ;  /* 0x0000002802027980 */ /* 0x000ea4000c101900 */
[----:B--2---:R-:W-:Y:S01]  /*1080*/  R2UR UR13, R2 ;  /* 0x00000000020d72ca */ /* 0x004fe200000e0000 */
[----:B------:R-:W-:-:S14]  /*1090*/  BRA `(.L_x_12) ;  /* 0x0000000000247947 */ /* 0x000fdc0003800000 */
.L_x_11:
[----:B------:R-:W-:Y:S02]  /*10a0*/  ULDC.64 UR4, c[0x0][0x588] ;  /* 0x0001620000047ab9 */ /* 0x000fe40000000a00 */
[----:B------:R-:W-:-:S04]  /*10b0*/  ISETP.NE.U32.AND P0, PT, RZ, UR4, PT ;  /* 0x00000004ff007c0c */ /* 0x000fc8000bf05070 */
[----:B------:R-:W-:-:S13]  /*10c0*/  ISETP.NE.AND.EX P0, PT, RZ, UR5, PT, P0 ;  /* 0x00000005ff007c0c */ /* 0x000fda000bf05300 */
[----:B------:R-:W-:Y:S05]  /*10d0*/  @!P0 BRA `(.L_x_13) ;  /* 0x0000000000108947 */ /* 0x000fea0003800000 */
[----:B-1----:R-:W1:Y:S02]  /*10e0*/  LDC.64 R2, c[0x0][0x588] ;  /* 0x00016200ff027b82 */ /* 0x002e640000000a00 */
[----:B-1----:R-:W2:Y:S02]  /*10f0*/  LDG.E R2, desc[UR40][R2.64] ;  /* 0x0000002802027981 */ /* 0x002ea4000c1e1900 */
[----:B--2---:R-:W-:Y:S01]  /*1100*/  R2UR UR13, R2 ;  /* 0x00000000020d72ca */ /* 0x004fe200000e0000 */
[----:B------:R-:W-:-:S14]  /*1110*/  BRA `(.L_x_12) ;  /* 0x0000000000047947 */ /* 0x000fdc0003800000 */
.L_x_13:
[----:B------:R-:W-:-:S05]  /*1120*/  ULDC UR13, c[0x0][0x580] ;  /* 0x00016000000d7ab9 */ /* 0x000fca0000000800 */
.L_x_12:
[----:B------:R-:W-:Y:S02]  /*1130*/  ULDC.64 UR4, c[0x0][0x5a0] ;  /* 0x0001680000047ab9 */ /* 0x000fe40000000a00 */
        /* <DEDUP_REMOVED lines=11> */
.L_x_14:
        /* <DEDUP_REMOVED lines=8> */
.L_x_16:
[----:B------:R-:W-:-:S05]  /*1270*/  ULDC UR8, c[0x0][0x584] ;  /* 0x0001610000087ab9 */ /* 0x000fca0000000800 */
.L_x_15:
[----:B------:R-:W-:-:S13]  /*1280*/  LOP3.LUT P0, RZ, R0, 0xff, RZ, 0xc0, !PT ;  /* 0x000000ff00ff7812 */ /* 0x000fda000780c0ff */
[----:B------:R-:W-:Y:S05]  /*1290*/  @!P0 EXIT ;  /* 0x000000000000894d */ /* 0x000fea0003800000 */
[----:B------:R-:W-:Y:S01]  /*12a0*/  ULDC UR4, c[0x0][0x28c] ;  /* 0x0000a30000047ab9 */ /* 0x000fe20000000800 */
[----:B------:R-:W-:Y:S02]  /*12b0*/  ULOP3.LUT UR9, UR7, 0x1, URZ, 0xfc, !UPT ;  /* 0x0000000107097892 */ /* 0x000fe4000f8efc3f */
[----:B------:R-:W-:-:S04]  /*12c0*/  UIADD3 UR4, UR4, 0x7f, URZ ;  /* 0x0000007f04047890 */ /* 0x000fc8000fffe03f */
[----:B------:R-:W-:-:S04]  /*12d0*/  USHF.R.S32.HI UR5, URZ, 0x1f, UR4 ;  /* 0x0000001f3f057899 */ /* 0x000fc80008011404 */
[----:B------:R-:W-:-:S03]  /*12e0*/  ULEA.HI UR5, UR5, UR4, URZ, 0x7 ;  /* 0x0000000405057291 */ /* 0x000fc6000f8f383f */
[----:B------:R-:W-:Y:S01]  /*12f0*/  UMOV UR4, URZ ;  /* 0x0000003f00047c82 */ /* 0x000fe20008000000 */
[----:B------:R-:W-:-:S03]  /*1300*/  USHF.R.S32.HI UR10, URZ, 0x7, UR5 ;  /* 0x000000073f0a7899 */ /* 0x000fc60008011405 */
[----:B------:R-:W-:-:S09]  /*1310*/  UMOV UR5, URZ ;  /* 0x0000003f00057c82 */ /* 0x000fd20008000000 */
.L_x_363:
[----:B------:R-:W-:Y:S01]  /*1320*/  STL [R1+0x16c], RZ ;  /* 0x00016cff01007387 */ /* 0x000fe20000100800 */
[----:B--2---:R-:W2:Y:S01]  /*1330*/  S2UR UR18, SR_CgaCtaId ;  /* 0x00000000001279c3 */ /* 0x004ea20000008800 */
[----:B------:R-:W-:Y:S01]  /*1340*/  UMOV UR17, 0x400 ;  /* 0x0000040000117882 */ /* 0x000fe20000000000 */
[----:B------:R-:W-:Y:S01]  /*1350*/  UMOV UR6, URZ ;  /* 0x0000003f00067c82 */ /* 0x000fe20008000000 */
[----:B------:R-:W-:Y:S01]  /*1360*/  STL [R1+0x168], RZ ;  /* 0x000168ff01007387 */ /* 0x000fe20000100800 */
[----:B------:R-:W-:Y:S01]  /*1370*/  UMOV UR20, URZ ;  /* 0x0000003f00147c82 */ /* 0x000fe20008000000 */
[----:B------:R-:W-:Y:S01]  /*1380*/  UMOV UR16, URZ ;  /* 0x0000003f00107c82 */ /* 0x000fe20008000000 */
[----:B------:R-:W-:Y:S01]  /*1390*/  UMOV UR39, UR5 ;  /* 0x0000000500277c82 */ /* 0x000fe20008000000 */
[----:B------:R-:W-:Y:S01]  /*13a0*/  STL [R1+0x164], RZ ;  /* 0x000164ff01007387 */ /* 0x000fe20000100800 */
[----:B-1----:R-:W1:Y:S01]  /*13b0*/  LDC R2, c[0x0][0x28c] ;  /* 0x0000a300ff027b82 */ /* 0x002e620000000800 */
[----:B------:R-:W-:Y:S01]  /*13c0*/  UMOV UR38, UR4 ;  /* 0x0000000400267c82 */ /* 0x000fe20008000000 */
[----:B------:R-:W-:Y:S01]  /*13d0*/  CS2R R4, SRZ ;  /* 0x0000000000047805 */ /* 0x000fe2000001ff00 */
[----:B------:R-:W-:Y:S01]  /*13e0*/  STL [R1+0x160], RZ ;  /* 0x000160ff01007387 */ /* 0x000fe20000100800 */
[----:B------:R-:W-:-:S02]  /*13f0*/  CS2R R6, SRZ ;  /* 0x0000000000067805 */ /* 0x000fc4000001ff00 */
[----:B0-----:R-:W-:Y:S02]  /*1400*/  CS2R R8, SRZ ;  /* 0x0000000000087805 */ /* 0x001fe4000001ff00 */
[----:B------:R-:W-:Y:S01]  /*1410*/  CS2R R10, SRZ ;  /* 0x00000000000a7805 */ /* 0x000fe2000001ff00 */
[----:B------:R-:W-:Y:S01]  /*1420*/  STL [R1+0x15c], RZ ;  /* 0x00015cff01007387 */ /* 0x000fe20000100800 */
[----:B------:R-:W-:Y:S02]  /*1430*/  CS2R R12, SRZ ;  /* 0x00000000000c7805 */ /* 0x000fe4000001ff00 */
[----:B------:R-:W-:Y:S02]  /*1440*/  CS2R R14, SRZ ;  /* 0x00000000000e7805 */ /* 0x000fe4000001ff00 */
[----:B------:R-:W-:Y:S01]  /*1450*/  CS2R R16, SRZ ;  /* 0x0000000000107805 */ /* 0x000fe2000001ff00 */
[----:B------:R-:W0:Y:S01]  /*1460*/  S2R R0, SR_TID.X ;  /* 0x0000000000007919 */ /* 0x000e220000002100 */
[----:B------:R-:W-:-:S02]  /*1470*/  CS2R R18, SRZ ;  /* 0x0000000000127805 */ /* 0x000fc4000001ff00 */
[----:B------:R-:W-:Y:S02]  /*1480*/  CS2R R20, SRZ ;  /* 0x0000000000147805 */ /* 0x000fe4000001ff00 */
[----:B------:R-:W-:Y:S01]  /*1490*/  CS2R R22, SRZ ;  /* 0x0000000000167805 */ /* 0x000fe2000001ff00 */
[----:B------:R-:W-:Y:S01]  /*14a0*/  STL [R1+0x158], RZ ;  /* 0x000158ff01007387 */ /* 0x000fe20000100800 */
[----:B------:R-:W-:Y:S02]  /*14b0*/  CS2R R184, SRZ ;  /* 0x0000000000b87805 */ /* 0x000fe4000001ff00 */
[----:B------:R-:W-:Y:S02]  /*14c0*/  CS2R R186, SRZ ;  /* 0x0000000000ba7805 */ /* 0x000fe4000001ff00 */
[----:B------:R-:W-:Y:S01]  /*14d0*/  CS2R R188, SRZ ;  /* 0x0000000000bc7805 */ /* 0x000fe2000001ff00 */
[----:B------:R-:W-:Y:S01]  /*14e0*/  STL [R1+0x154], RZ ;  /* 0x000154ff01007387 */ /* 0x000fe20000100800 */
[----:B------:R-:W-:-:S02]  /*14f0*/  CS2R R190, SRZ ;  /* 0x0000000000be7805 */ /* 0x000fc4000001ff00 */
[----:B------:R-:W-:Y:S02]  /*1500*/  CS2R R192, SRZ ;  /* 0x0000000000c07805 */ /* 0x000fe4000001ff00 */
[----:B------:R-:W-:Y:S01]  /*1510*/  CS2R R194, SRZ ;  /* 0x0000000000c27805 */ /* 0x000fe2000001ff00 */
[----:B------:R-:W-:Y:S01]  /*1520*/  STL [R1+0x150], RZ ;  /* 0x000150ff01007387 */ /* 0x000fe20000100800 */
[----:B-1----:R-:W-:Y:S02]  /*1530*/  ISETP.GE.AND P0, PT, R2, 0x1, PT ;  /* 0x000000010200780c */ /* 0x002fe40003f06270 */
[----:B------:R-:W-:Y:S02]  /*1540*/  CS2R R2, SRZ ;  /* 0x0000000000027805 */ /* 0x000fe4000001ff00 */
[----:B------:R-:W-:Y:S01]  /*1550*/  CS2R R196, SRZ ;  /* 0x0000000000c47805 */ /* 0x000fe2000001ff00 */
[----:B------:R-:W-:Y:S01]  /*1560*/  STL [R1+0x14c], RZ ;  /* 0x00014cff01007387 */ /* 0x000fe20000100800 */
        /* <DEDUP_REMOVED lines=16> */
[----:B0-----:R-:W-:-:S02]  /*1670*/  LOP3.LUT R0, R0, 0x80, RZ, 0xc0, !PT ;  /* 0x0000008000007812 */ /* 0x001fc400078ec0ff */
[----:B------:R-:W-:Y:S02]  /*1680*/  CS2R R222, SRZ ;  /* 0x0000000000de7805 */ /* 0x000fe4000001ff00 */
[----:B------:R-:W-:Y:S01]  /*1690*/  CS2R R224, SRZ ;  /* 0x0000000000e07805 */ /* 0x000fe2000001ff00 */
[----:B------:R-:W-:Y:S01]  /*16a0*/  STL [R1+0x138], RZ ;  /* 0x000138ff01007387 */ /* 0x000fe20000100800 */
[----:B------:R-:W-:Y:S02]  /*16b0*/  SHF.R.U32.HI R0, RZ, 0x7, R0 ;  /* 0x00000007ff007819 */ /* 0x000fe40000011600 */
[----:B------:R-:W-:Y:S01]  /*16c0*/  CS2R R226, SRZ ;  /* 0x0000000000e27805 */ /* 0x000fe2000001ff00 */
[----:B------:R-:W-:Y:S01]  /*16d0*/  IMAD.MOV.U32 R228, RZ, RZ, RZ ;  /* 0x000000ffffe47224 */ /* 0x000fe200078e00ff */
[----:B------:R-:W-:Y:S01]  /*16e0*/  STL [R1+0x134], RZ ;  /* 0x000134ff01007387 */ /* 0x000fe20000100800 */
[----:B------:R-:W-:Y:S02]  /*16f0*/  CS2R R168, SRZ ;  /* 0x0000000000a87805 */ /* 0x000fe4000001ff00 */
[----:B------:R-:W-:-:S02]  /*1700*/  CS2R R170, SRZ ;  /* 0x0000000000aa7805 */ /* 0x000fc4000001ff00 */
[----:B------:R-:W-:Y:S01]  /*1710*/  CS2R R172, SRZ ;  /* 0x0000000000ac7805 */ /* 0x000fe2000001ff00 */
[----:B------:R-:W-:Y:S01]  /*1720*/  STL [R1+0x130], RZ ;  /* 0x000130ff01007387 */ /* 0x000fe20000100800 */
[----:B------:R-:W-:Y:S02]  /*1730*/  CS2R R174, SRZ ;  /* 0x0000000000ae7805 */ /* 0x000fe4000001ff00 */
[----:B------:R-:W-:Y:S02]  /*1740*/  CS2R R176, SRZ ;  /* 0x0000000000b07805 */ /* 0x000fe4000001ff00 */
[----:B------:R-:W-:Y:S01]  /*1750*/  CS2R R178, SRZ ;  /* 0x0000000000b27805 */ /* 0x000fe2000001ff00 */
        /* <DEDUP_REMOVED lines=98> */
[----:B---3--:R-:W-:Y:S01]  /*1d80*/  CS2R R38, SRZ ;  /* 0x0000000000267805 */ /* 0x008fe2000001ff00 */
[----:B------:R-:W-:Y:S04]  /*1d90*/  STL [R1+0xc8], RZ ;  /* 0x0000c8ff01007387 */ /* 0x000fe80000100800 */
[----:B------:R-:W-:Y:S04]  /*1da0*/  STL [R1+0xc4], RZ ;  /* 0x0000c4ff01007387 */ /* 0x000fe80000100800 */
[----:B------:R-:W-:Y:S04]  /*1db0*/  STL [R1+0xc0], RZ ;  /* 0x0000c0ff01007387 */ /* 0x000fe80000100800 */
[----:B------:R-:W-:Y:S04]  /*1dc0*/  STL [R1+0xbc], RZ ;  /* 0x0000bcff01007387 */ /* 0x000fe80000100800 */
[----:B------:R-:W-:Y:S04]  /*1dd0*/  STL [R1+0xb8], RZ ;  /* 0x0000b8ff01007387 */ /* 0x000fe80000100800 */
[----:B------:R-:W-:Y:S04]  /*1de0*/  STL [R1+0xb4], RZ ;  /* 0x0000b4ff01007387 */ /* 0x000fe80000100800 */
[----:B------:R-:W0:Y:S04]  /*1df0*/  SHFL.IDX PT, R0, R0, RZ, 0x1f ;  /* 0x00001fff00007589 */ /* 0x000e2800000e0000 */
[----:B------:R1:W-:Y:S04]  /*1e00*/  STL [R1+0xb0], RZ ;  /* 0x0000b0ff01007387 */ /* 0x0003e80000100800 */
[----:B------:R1:W-:Y:S04]  /*1e10*/  STL [R1+0xac], RZ ;  /* 0x0000acff01007387 */ /* 0x0003e80000100800 */
[----:B------:R1:W-:Y:S04]  /*1e20*/  STL [R1+0xa8], RZ ;  /* 0x0000a8ff01007387 */ /* 0x0003e80000100800 */
[----:B------:R1:W-:Y:S04]  /*1e30*/  STL [R1+0xa4], RZ ;  /* 0x0000a4ff01007387 */ /* 0x0003e80000100800 */
[----:B------:R1:W-:Y:S04]  /*1e40*/  STL [R1+0xa0], RZ ;  /* 0x0000a0ff01007387 */ /* 0x0003e80000100800 */
[----:B------:R1:W-:Y:S01]  /*1e50*/  STL [R1+0x9c], RZ ;  /* 0x00009cff01007387 */ /* 0x0003e20000100800 */
[----:B0-----:R-:W-:Y:S01]  /*1e60*/  R2UR UR12, R0 ;  /* 0x00000000000c72ca */ /* 0x001fe200000e0000 */
[----:B------:R-:W-:-:S02]  /*1e70*/  IMAD.MOV.U32 R0, RZ, RZ, RZ ;  /* 0x000000ffff007224 */ /* 0x000fc400078e00ff */
[----:B------:R1:W-:Y:S04]  /*1e80*/  STL [R1+0x98], RZ ;  /* 0x000098ff01007387 */ /* 0x0003e80000100800 */
[----:B------:R1:W-:Y:S04]  /*1e90*/  STL [R1+0x94], RZ ;  /* 0x000094ff01007387 */ /* 0x0003e80000100800 */
[----:B------:R1:W-:Y:S02]  /*1ea0*/  STL [R1+0x90], RZ ;  /* 0x000090ff01007387 */ /* 0x0003e40000100800 */
[----:B------:R-:W-:-:S02]  /*1eb0*/  ULEA.HI UR11, UR12, UR12, URZ, 0x1 ;  /* 0x0000000c0c0b7291 */ /* 0x000fc4000f8f083f */
[----:B------:R1:W-:Y:S02]  /*1ec0*/  STL [R1+0x8c], RZ ;  /* 0x00008cff01007387 */ /* 0x0003e40000100800 */
[----:B------:R-:W-:Y:S02]  /*1ed0*/  ULOP3.LUT UR15, UR11, 0x7fffe, URZ, 0xc0, !UPT ;  /* 0x0007fffe0b0f7892 */ /* 0x000fe4000f8ec03f */
[----:B------:R1:W-:Y:S01]  /*1ee0*/  STL [R1+0x88], RZ ;  /* 0x000088ff01007387 */ /* 0x0003e20000100800 */
[----:B--2---:R-:W-:Y:S02]  /*1ef0*/  ULEA UR11, UR18, UR17, 0x18 ;  /* 0x00000011120b7291 */ /* 0x004fe4000f8ec03f */
[----:B------:R-:W-:Y:S01]  /*1f00*/  UIADD3 UR15, UR12, -UR15, URZ ;  /* 0x8000000f0c0f7290 */ /* 0x000fe2000fffe03f */
[----:B------:R1:W-:Y:S03]  /*1f10*/  STL [R1+0x84], RZ ;  /* 0x000084ff01007387 */ /* 0x0003e60000100800 */
[----:B------:R-:W-:Y:S01]  /*1f20*/  ULEA UR15, UR15, UR11, 0xd ;  /* 0x0000000b0f0f7291 */ /* 0x000fe2000f8e683f */
[----:B------:R1:W-:Y:S03]  /*1f30*/  STL [R1+0x80], RZ ;  /* 0x000080ff01007387 */ /* 0x0003e60000100800 */
[----:B------:R-:W-:Y:S01]  /*1f40*/  UIADD3 UR15, UR15, 0x100, URZ ;  /* 0x000001000f0f7890 */ /* 0x000fe2000fffe03f */
[----:B------:R1:W-:Y:S03]  /*1f50*/  STL [R1+0x7c], RZ ;  /* 0x00007cff01007387 */ /* 0x0003e60000100800 */
[----:B------:R-:W-:Y:S01]  /*1f60*/  USHF.R.U32.HI UR12, URZ, 0x4, UR15 ;  /* 0x000000043f0c7899 */ /* 0x000fe2000801160f */
[----:B------:R1:W-:Y:S03]  /*1f70*/  STL [R1+0x78], RZ ;  /* 0x000078ff01007387 */ /* 0x0003e60000100800 */
[----:B------:R-:W-:Y:S01]  /*1f80*/  ULOP3.LUT UR12, UR12, 0x3fff, URZ, 0xc0, !UPT ;  /* 0x00003fff0c0c7892 */ /* 0x000fe2000f8ec03f */
[----:B------:R1:W-:Y:S04]  /*1f90*/  STL [R1+0x74], RZ ;  /* 0x000074ff01007387 */ /* 0x0003e80000100800 */
        /* <DEDUP_REMOVED lines=28> */
[----:B------:R1:W-:Y:S01]  /*2160*/  STL [R1], RZ ;  /* 0x000000ff01007387 */ /* 0x0003e20000100800 */
[----:B----4-:R-:W-:Y:S05]  /*2170*/  @!P0 BRA `(.L_x_17) ;  /* 0x0000002400108947 */ /* 0x010fea0003800000 */
[----:B------:R-:W-:-:S06]  /*2180*/  UISETP.NE.AND UP0, UPT, UR9, 0x3, UPT ;  /* 0x000000030900788c */ /* 0x000fcc000bf05270 */
[----:B------:R-:W-:-:S13]  /*2190*/  PLOP3.LUT P1, PT, PT, PT, UP0, 0x80, 0x0 ;  /* 0x000000000000781c */ /* 0x000fda0003f2f008 */
[----:B------:R-:W-:Y:S05]  /*21a0*/  @!P1 BRA `(.L_x_18) ;  /* 0x0000000000049947 */ /* 0x000fea0003800000 */
[----:B------:R-:W-:Y:S01]  /*21b0*/  BPT.TRAP 0x1 ;  /* 0x000000040000795c */ /* 0x000fe20000300000 */
.L_x_18:
[----:B------:R-:W-:Y:S01]  /*21c0*/  ULEA UR15, UR5, UR11, 0x3 ;  /* 0x0000000b050f7291 */ /* 0x000fe2000f8e183f */
[----:B------:R-:W-:-:S05]  /*21d0*/  IMAD.U32 R0, RZ, RZ, UR4 ;  /* 0x00000004ff007e24 */ /* 0x000fca000f8e00ff */
[----:B------:R-:W-:-:S04]  /*21e0*/  SHF.L.U32 R0, R0, 0x1f, RZ ;  /* 0x0000001f00007819 */ /* 0x000fc800000006ff */
[----:B------:R0:W2:Y:S01]  /*21f0*/  SYNCS.PHASECHK.TRANS64.TRYWAIT P0, [UR15], R0 ;  /* 0x00000000ff0075a7 */ /* 0x0000a2000800014f */
[----:B------:R-:W-:Y:S05]  /*2200*/  @!P1 BRA `(.L_x_19) ;  /* 0x0000000000049947 */ /* 0x000fea0003800000 */
[----:B------:R-:W-:Y:S01]  /*2210*/  BPT.TRAP 0x1 ;  /* 0x000000040000795c */ /* 0x000fe20000300000 */
.L_x_19:
[----:B------:R3:W-:Y:S01]  /*2220*/  STL [R1+0x16c], RZ ;  /* 0x00016cff01007387 */ /* 0x0007e20000100800 */
[----:B------:R-:W-:Y:S01]  /*2230*/  UMOV UR6, 0x4 ;  /* 0x0000000400067882 */ /* 0x000fe20000000000 */
[----:B--2---:R-:W-:Y:S05]  /*2240*/  @P0 BRA `(.L_x_20) ;  /* 0x0000000000080947 */ /* 0x004fea0003800000 */
[----:B------:R-:W2:Y:S02]  /*2250*/  SYNCS.PHASECHK.TRANS64.TRYWAIT P0, [UR15], R0 ;  /* 0x00000000ff0075a7 */ /* 0x000ea4000800014f */
[----:B--2---:R-:W-:Y:S05]  /*2260*/  @!P0 BRA `(.L_x_21) ;  /* 0x0000014000288947 */ /* 0x004fea0003800000 */
.L_x_20:
[----:B------:R-:W-:Y:S01]  /*2270*/  UIADD3 UR15, UR11, 0x1e100, URZ ;  /* 0x0001e1000b0f7890 */ /* 0x000fe2000fffe03f */
[----:B------:R-:W-:Y:S01]  /*2280*/  WARPGROUP.ARRIVE ;  /* 0x00000000000079c5 */ /* 0x000fe20000000000 */
[----:B------:R-:W-:Y:S01]  /*2290*/  ULOP3.LUT UR16, UR12, 0x10000, URZ, 0xfc, !UPT ;  /* 0x000100000c107892 */ /* 0x000fe2000f8efc3f */
[----:B------:R4:W-:Y:S01]  /*22a0*/  STL [R1+0x168], RZ ;  /* 0x000168ff01007387 */ /* 0x0009e20000100800 */
[----:B------:R-:W-:Y:S01]  /*22b0*/  USHF.R.U32.HI UR15, URZ, 0x4, UR15 ;  /* 0x000000043f0f7899 */ /* 0x000fe2000801160f */
[----:B0-2---:R-:W-:Y:S01]  /*22c0*/  IMAD.MOV.U32 R0, RZ, RZ, RZ ;  /* 0x000000ffff007224 */ /* 0x005fe200078e00ff */
[----:B------:R-:W-:Y:S01]  /*22d0*/  UMOV UR17, 0x40000040 ;  /* 0x4000004000117882 */ /* 0x000fe20000000000 */
[----:B------:R-:W-:Y:S01]  /*22e0*/  UMOV UR19, 0x40000040 ;  /* 0x4000004000137882 */ /* 0x000fe20000000000 */
[----:B------:R-:W-:Y:S01]  /*22f0*/  ULOP3.LUT UR15, UR15, 0x3fff, URZ, 0xc0, !UPT ;  /* 0x00003fff0f0f7892 */ /* 0x000fe2000f8ec03f */
[----:B------:R4:W-:Y:S01]  /*2300*/  STL [R1+0x164], RZ ;  /* 0x000164ff01007387 */ /* 0x0009e20000100800 */
[----:B------:R-:W-:Y:S01]  /*2310*/  UMOV UR21, UR17 ;  /* 0x0000001100157c82 */ /* 0x000fe20008000000 */
[----:B------:R-:W-:Y:S01]  /*2320*/  UMOV UR23, 0x40000040 ;  /* 0x4000004000177882 */ /* 0x000fe20000000000 */
[----:B------:R-:W-:Y:S01]  /*2330*/  ULOP3.LUT UR36, UR15, 0x10000, URZ, 0xfc, !UPT ;  /* 0x000100000f247892 */ /* 0x000fe2000f8efc3f */
[----:B------:R4:W-:Y:S01]  /*2340*/  STL [R1+0x160], RZ ;  /* 0x000160ff01007387 */ /* 0x0009e20000100800 */
[----:B------:R-:W-:Y:S01]  /*2350*/  UIMAD UR15, UR5, 0x600, UR16 ;  /* 0x00000600050f78a4 */ /* 0x000fe2000f8e0210 */
[----:B------:R-:W-:Y:S01]  /*2360*/  CS2R R2, SRZ ;  /* 0x0000000000027805 */ /* 0x000fe2000001ff00 */
[----:B------:R-:W-:Y:S01]  /*2370*/  UIMAD UR36, UR5, 0x500, UR36 ;  /* 0x00000500052478a4 */ /* 0x000fe2000f8e0224 */
[----:B------:R4:W-:Y:S01]  /*2380*/  STL [R1+0x15c], RZ ;  /* 0x00015cff01007387 */ /* 0x0009e20000100800 */
[----:B------:R-:W-:Y:S01]  /*2390*/  UMOV UR25, UR17 ;  /* 0x0000001100197c82 */ /* 0x000fe20008000000 */
[----:B------:R-:W-:Y:S01]  /*23a0*/  UMOV UR27, 0x40000040 ;  /* 0x40000040001b7882 */ /* 0x000fe20000000000 */
[----:B------:R-:W-:Y:S01]  /*23b0*/  UIADD3 UR22, UR36, 0x100, URZ ;  /* 0x0000010024167890 */ /* 0x000fe2000fffe03f */
[----:B------:R4:W-:Y:S01]  /*23c0*/  STL [R1+0x158], RZ ;  /* 0x000158ff01007387 */ /* 0x0009e20000100800 */
[----:B------:R-:W-:Y:S01]  /*23d0*/  UMOV UR16, UR15 ;  /* 0x0000000f00107c82 */ /* 0x000fe20008000000 */
[----:B------:R-:W-:Y:S01]  /*23e0*/  UIADD3 UR26, UR36, 0x200, URZ ;  /* 0x00000200241a7890 */ /* 0x000fe2000fffe03f */
[----:B------:R-:W-:Y:S01]  /*23f0*/  CS2R R4, SRZ ;  /* 0x0000000000047805 */ /* 0x000fe2000001ff00 */
[----:B------:R-:W-:Y:S01]  /*2400*/  UMOV UR18, UR36 ;  /* 0x0000002400127c82 */ /* 0x000fe20008000000 */
[----:B------:R-:W-:Y:S01]  /*2410*/  UIADD3 UR30, UR36, 0x300, URZ ;  /* 0x00000300241e7890 */ /* 0x000fe2000fffe03f */
[----:B------:R-:W-:Y:S01]  /*2420*/  QGMMA.64x32x32.F32.E4M3.E4M3 R168, gdesc[UR16], RZ, !UPT ;  /* 0x0060000010a879f3 */ /* 0x000fe2000c7008ff */
[----:B------:R-:W-:Y:S01]  /*2430*/  UMOV UR20, UR16 ;  /* 0x0000001000147c82 */ /* 0x000fe20008000000 */
[----:B------:R-:W-:Y:S01]  /*2440*/  UIADD3 UR34, UR36, 0x400, URZ ;  /* 0x0000040024227890 */ /* 0x000fe2000fffe03f */
[----:B------:R4:W-:Y:S01]  /*2450*/  STL [R1+0x154], RZ ;  /* 0x000154ff01007387 */ /* 0x0009e20000100800 */
[----:B------:R-:W-:Y:S01]  /*2460*/  QGMMA.64x32x32.F32.E4M3.E4M3 R136, gdesc[UR20], RZ, !UPT ;  /* 0x00600000148879f3 */ /* 0x000fe2000c7008ff */
[----:B------:R-:W-:Y:S01]  /*2470*/  UIADD3 UR20, UR15, 0x400, URZ ;  /* 0x000004000f147890 */ /* 0x000fe2000fffe03f */
[----:B------:R-:W-:Y:S01]  /*2480*/  CS2R R6, SRZ ;  /* 0x0000000000067805 */ /* 0x000fe2000001ff00 */
[----:B------:R-:W-:Y:S01]  /*2490*/  UMOV UR24, UR16 ;  /* 0x0000001000187c82 */ /* 0x000fe20008000000 */
[----:B------:R-:W-:Y:S01]  /*24a0*/  UMOV UR28, UR16 ;  /* 0x00000010001c7c82 */ /* 0x000fe20008000000 */
[----:B------:R-:W-:Y:S01]  /*24b0*/  UMOV UR29, UR17 ;  /* 0x00000011001d7c82 */ /* 0x000fe20008000000 */
[----:B------:R-:W-:Y:S01]  /*24c0*/  UMOV UR31, 0x40000040 ;  /* 0x40000040001f7882 */ /* 0x000fe20000000000 */
[----:B------:R-:W-:Y:S01]  /*24d0*/  QGMMA.64x32x32.F32.E4M3.E4M3 R104, gdesc[UR24], RZ, !UPT ;  /* 0x00600000186879f3 */ /* 0x000fe2000c7008ff */
[----:B------:R-:W-:Y:S01]  /*24e0*/  UMOV UR32, UR16 ;  /* 0x0000001000207c82 */ /* 0x000fe20008000000 */
[----:B------:R-:W-:Y:S01]  /*24f0*/  UMOV UR33, UR17 ;  /* 0x0000001100217c82 */ /* 0x000fe20008000000 */
[----:B------:R-:W-:Y:S01]  /*2500*/  UMOV UR35, 0x40000040 ;  /* 0x4000004000237882 */ /* 0x000fe20000000000 */
[----:B------:R-:W-:Y:S01]  /*2510*/  QGMMA.64x32x32.F32.E4M3.E4M3 R72, gdesc[UR28], RZ, !UPT ;  /* 0x006000001c4879f3 */ /* 0x000fe2000c7008ff */
[----:B------:R-:W-:Y:S01]  /*2520*/  UIADD3 UR16, UR15, 0x2, URZ ;  /* 0x000000020f107890 */ /* 0x000fe2000fffe03f */
[----:B------:R4:W-:Y:S01]  /*2530*/  STL [R1+0x150], RZ ;  /* 0x000150ff01007387 */ /* 0x0009e20000100800 */
[----:B------:R-:W-:Y:S01]  /*2540*/  UMOV UR17, 0x40000040 ;  /* 0x4000004000117882 */ /* 0x000fe20000000000 */
[----:B------:R-:W-:Y:S01]  /*2550*/  QGMMA.64x32x32.F32.E4M3.E4M3 R40, gdesc[UR32], RZ, !UPT ;  /* 0x00600000202879f3 */ /* 0x000fe2000c7008ff */
[----:B------:R-:W-:Y:S01]  /*2560*/  UMOV UR32, UR20 ;  /* 0x0000001400207c82 */ /* 0x000fe20008000000 */
[----:B------:R-:W-:Y:S01]  /*2570*/  UMOV UR33, 0x40000040 ;  /* 0x4000004000217882 */ /* 0x000fe20000000000 */
[----:B------:R-:W-:Y:S01]  /*2580*/  UMOV UR28, UR32 ;  /* 0x00000020001c7c82 */ /* 0x000fe20008000000 */
[----:B------:R-:W-:Y:S01]  /*2590*/  UMOV UR29, UR33 ;  /* 0x00000021001d7c82 */ /* 0x000fe20008000000 */
[----:B------:R-:W-:Y:S01]  /*25a0*/  QGMMA.64x32x32.F32.E4M3.E4M3 R24, gdesc[UR32], RZ, !UPT ;  /* 0x00600000201879f3 */ /* 0x000fe2000c7008ff */
[----:B------:R-:W-:Y:S01]  /*25b0*/  UMOV UR24, UR32 ;  /* 0x0000002000187c82 */ /* 0x000fe20008000000 */
[----:B------:R-:W-:Y:S01]  /*25c0*/  UMOV UR25, UR33 ;  /* 0x0000002100197c82 */ /* 0x000fe20008000000 */
[----:B------:R-:W-:Y:S01]  /*25d0*/  UMOV UR20, UR32 ;  /* 0x0000002000147c82 */ /* 0x000fe20008000000 */
[----:B------:R-:W-:Y:S01]  /*25e0*/  QGMMA.64x32x32.F32.E4M3.E4M3 R56, gdesc[UR28], RZ, !UPT ;  /* 0x006000001c3879f3 */ /* 0x000fe2000c7008ff */
[----:B------:R-:W-:Y:S01]  /*25f0*/  UMOV UR21, UR33 ;  /* 0x0000002100157c82 */ /* 0x000fe20008000000 */
[----:B------:R-:W-:Y:S01]  /*2600*/  UMOV UR34, UR18 ;  /* 0x0000001200227c82 */ /* 0x000fe20008000000 */
[----:B------:R-:W-:Y:S01]  /*2610*/  UMOV UR35, UR19 ;  /* 0x0000001300237c82 */ /* 0x000fe20008000000 */
[----:B------:R-:W-:Y:S01]  /*2620*/  QGMMA.64x32x32.F32.E4M3.E4M3 R88, gdesc[UR24], RZ, !UPT ;  /* 0x00600000185879f3 */ /* 0x000fe2000c7008ff */
[----:B------:R-:W-:Y:S01]  /*2630*/  UIADD3 UR18, UR36, 0x2, URZ ;  /* 0x0000000224127890 */ /* 0x000fe2000fffe03f */
[----:B------:R4:W-:Y:S01]  /*2640*/  STL [R1+0x14c], RZ ;  /* 0x00014cff01007387 */ /* 0x0009e20000100800 */
[----:B------:R-:W-:Y:S01]  /*2650*/  UIADD3 UR26, UR36, 0x202, URZ ;  /* 0x00000202241a7890 */ /* 0x000fe2000fffe03f */
[----:B------:R-:W-:Y:S01]  /*2660*/  QGMMA.64x32x32.F32.E4M3.E4M3 R120, gdesc[UR20], RZ, !UPT ;  /* 0x00600000147879f3 */ /* 0x000fe2000c7008ff */
[----:B------:R-:W-:Y:S01]  /*2670*/  UIADD3 UR22, UR36, 0x102, URZ ;  /* 0x0000010224167890 */ /* 0x000fe2000fffe03f */
[----:B------:R4:W-:Y:S01]  /*2680*/  STL [R1+0x148], RZ ;  /* 0x000148ff01007387 */ /* 0x0009e20000100800 */
[----:B------:R-:W-:Y:S01]  /*2690*/  UMOV UR19, 0x40000040 ;  /* 0x4000004000137882 */ /* 0x000fe20000000000 */
[----:B------:R-:W-:Y:S01]  /*26a0*/  QGMMA.64x32x32.F32.E4M3.E4M3 R152, gdesc[UR32], RZ, !UPT ;  /* 0x00600000209879f3 */ /* 0x000fe2000c7008ff */
[----:B------:R-:W-:Y:S01]  /*26b0*/  UIADD3 UR30, UR36, 0x302, URZ ;  /* 0x00000302241e7890 */ /* 0x000fe2000fffe03f */
[----:B------:R4:W-:Y:S01]  /*26c0*/  STL [R1+0x144], RZ ;  /* 0x000144ff01007387 */ /* 0x0009e20000100800 */
[----:B------:R-:W-:Y:S01]  /*26d0*/  UMOV UR20, UR16 ;  /* 0x0000001000147c82 */ /* 0x000fe20008000000 */
[----:B------:R-:W-:Y:S01]  /*26e0*/  UMOV UR21, UR17 ;  /* 0x0000001100157c82 */ /* 0x000fe20008000000 */
[----:B------:R-:W-:Y:S01]  /*26f0*/  UMOV UR23, 0x40000040 ;  /* 0x4000004000177882 */ /* 0x000fe20000000000 */
[----:B------:R-:W-:Y:S01]  /*2700*/  UIADD3 UR34, UR36, 0x402, URZ ;  /* 0x0000040224227890 */ /* 0x000fe2000fffe03f */
[----:B------:R4:W-:Y:S01]  /*2710*/  STL [R1+0x140], RZ ;  /* 0x000140ff01007387 */ /* 0x0009e20000100800 */
[----:B------:R-:W-:Y:S01]  /*2720*/  UMOV UR24, UR16 ;  /* 0x0000001000187c82 */ /* 0x000fe20008000000 */
[----:B------:R-:W-:Y:S01]  /*2730*/  UMOV UR25, UR17 ;  /* 0x0000001100197c82 */ /* 0x000fe20008000000 */
[----:B------:R-:W-:Y:S01]  /*2740*/  UMOV UR27, 0x40000040 ;  /* 0x40000040001b7882 */ /* 0x000fe20000000000 */
[----:B------:R-:W-:Y:S01]  /*2750*/  UMOV UR28, UR16 ;  /* 0x00000010001c7c82 */ /* 0x000fe20008000000 */
[----:B------:R-:W-:Y:S01]  /*2760*/  UMOV UR29, UR17 ;  /* 0x00000011001d7c82 */ /* 0x000fe20008000000 */
[----:B------:R-:W-:Y:S01]  /*2770*/  UMOV UR31, 0x40000040 ;  /* 0x40000040001f7882 */ /* 0x000fe20000000000 */
[----:B------:R-:W-:Y:S01]  /*2780*/  UMOV UR32, UR16 ;  /* 0x0000001000207c82 */ /* 0x000fe20008000000 */
[----:B------:R-:W-:Y:S01]  /*2790*/  UMOV UR33, UR17 ;  /* 0x0000001100217c82 */ /* 0x000fe20008000000 */
[----:B------:R-:W-:Y:S01]  /*27a0*/  UMOV UR35, 0x40000040 ;  /* 0x4000004000237882 */ /* 0x000fe20000000000 */
[----:B------:R4:W-:Y:S01]  /*27b0*/  STL [R1+0x13c], RZ ;  /* 0x00013cff01007387 */ /* 0x0009e20000100800 */
[----:B------:R-:W-:-:S02]  /*27c0*/  CS2R R8, SRZ ;  /* 0x0000000000087805 */ /* 0x000fc4000001ff00 */
[----:B------:R-:W-:Y:S01]  /*27d0*/  CS2R R10, SRZ ;  /* 0x00000000000a7805 */ /* 0x000fe2000001ff00 */
[----:B------:R-:W-:Y:S01]  /*27e0*/  QGMMA.64x32x32.F32.E4M3.E4M3 R168, gdesc[UR16], R168 ;  /* 0x0060000010a879f3 */ /* 0x000fe200087008a8 */
[----:B------:R4:W-:Y:S01]  /*27f0*/  STL [R1+0x138], RZ ;  /* 0x000138ff01007387 */ /* 0x0009e20000100800 */
[----:B------:R-:W-:Y:S02]  /*2800*/  CS2R R12, SRZ ;  /* 0x00000000000c7805 */ /* 0x000fe4000001ff00 */
[----:B------:R-:W-:Y:S01]  /*2810*/  CS2R R14, SRZ ;  /* 0x00000000000e7805 */ /* 0x000fe2000001ff00 */
[----:B------:R-:W-:Y:S01]  /*2820*/  QGMMA.64x32x32.F32.E4M3.E4M3 R136, gdesc[UR20], R136 ;  /* 0x00600000148879f3 */ /* 0x000fe20008700888 */
[----:B------:R-:W-:Y:S01]  /*2830*/  UIADD3 UR20, UR15, 0x402, URZ ;  /* 0x000004020f147890 */ /* 0x000fe2000fffe03f */
[----:B------:R4:W-:Y:S01]  /*2840*/  STL [R1+0x134], RZ ;  /* 0x000134ff01007387 */ /* 0x0009e20000100800 */
[----:B------:R-:W-:Y:S02]  /*2850*/  CS2R R16, SRZ ;  /* 0x0000000000107805 */ /* 0x000fe4000001ff00 */
[----:B------:R-:W-:-:S02]  /*2860*/  CS2R R18, SRZ ;  /* 0x0000000000127805 */ /* 0x000fc4000001ff00 */
[----:B------:R-:W-:Y:S01]  /*2870*/  CS2R R20, SRZ ;  /* 0x0000000000147805 */ /* 0x000fe2000001ff00 */
[----:B------:R4:W-:Y:S01]  /*2880*/  STL [R1+0x130], RZ ;  /* 0x000130ff01007387 */ /* 0x0009e20000100800 */
[----:B------:R-:W-:Y:S01]  /*2890*/  QGMMA.64x32x32.F32.E4M3.E4M3 R104, gdesc[UR24], R104 ;  /* 0x00600000186879f3 */ /* 0x000fe20008700868 */
[----:B------:R-:W-:Y:S02]  /*28a0*/  CS2R R22, SRZ ;  /* 0x0000000000167805 */ /* 0x000fe4000001ff00 */
[----:B------:R-:W-:Y:S01]  /*28b0*/  CS2R R184, SRZ ;  /* 0x0000000000b87805 */ /* 0x000fe2000001ff00 */
[----:B------:R4:W-:Y:S01]  /*28c0*/  STL [R1+0x12c], RZ ;  /* 0x00012cff01007387 */ /* 0x0009e20000100800 */
[----:B------:R-:W-:Y:S01]  /*28d0*/  QGMMA.64x32x32.F32.E4M3.E4M3 R72, gdesc[UR28], R72 ;  /* 0x006000001c4879f3 */ /* 0x000fe20008700848 */
[----:B------:R-:W-:Y:S02]  /*28e0*/  CS2R R186, SRZ ;  /* 0x0000000000ba7805 */ /* 0x000fe4000001ff00 */
[----:B------:R-:W-:Y:S01]  /*28f0*/  CS2R R188, SRZ ;  /* 0x0000000000bc7805 */ /* 0x000fe2000001ff00 */
[----:B------:R4:W-:Y:S01]  /*2900*/  STL [R1+0x128], RZ ;  /* 0x000128ff01007387 */ /* 0x0009e20000100800 */
[----:B------:R-:W-:Y:S01]  /*2910*/  QGMMA.64x32x32.F32.E4M3.E4M3 R40, gdesc[UR32], R40 ;  /* 0x00600000202879f3 */ /* 0x000fe20008700828 */
[----:B------:R-:W-:Y:S01]  /*2920*/  UMOV UR32, UR20 ;  /* 0x0000001400207c82 */ /* 0x000fe20008000000 */
[----:B------:R-:W-:Y:S01]  /*2930*/  UMOV UR33, 0x40000040 ;  /* 0x4000004000217882 */ /* 0x000fe20000000000 */
[----:B------:R-:W-:Y:S01]  /*2940*/  UMOV UR28, UR32 ;  /* 0x00000020001c7c82 */ /* 0x000fe20008000000 */
[----:B------:R-:W-:Y:S01]  /*2950*/  UMOV UR29, UR33 ;  /* 0x00000021001d7c82 */ /* 0x000fe20008000000 */
[----:B------:R-:W-:Y:S01]  /*2960*/  QGMMA.64x32x32.F32.E4M3.E4M3 R24, gdesc[UR32], R24 ;  /* 0x00600000201879f3 */ /* 0x000fe20008700818 */
[----:B------:R-:W-:Y:S01]  /*2970*/  UMOV UR24, UR32 ;  /* 0x0000002000187c82 */ /* 0x000fe20008000000 */
[----:B------:R-:W-:Y:S01]  /*2980*/  UMOV UR25, UR33 ;  /* 0x0000002100197c82 */ /* 0x000fe20008000000 */
[----:B------:R-:W-:Y:S01]  /*2990*/  UMOV UR20, UR32 ;  /* 0x0000002000147c82 */ /* 0x000fe20008000000 */
[----:B------:R-:W-:Y:S01]  /*29a0*/  QGMMA.64x32x32.F32.E4M3.E4M3 R56, gdesc[UR28], R56 ;  /* 0x006000001c3879f3 */ /* 0x000fe20008700838 */
[----:B------:R-:W-:Y:S01]  /*29b0*/  UMOV UR21, UR33 ;  /* 0x0000002100157c82 */ /* 0x000fe20008000000 */
[----:B------:R-:W-:Y:S01]  /*29c0*/  UMOV UR16, UR32 ;  /* 0x0000002000107c82 */ /* 0x000fe20008000000 */
[----:B------:R-:W-:Y:S01]  /*29d0*/  UMOV UR17, UR33 ;  /* 0x0000002100117c82 */ /* 0x000fe20008000000 */
[----:B------:R-:W-:Y:S01]  /*29e0*/  QGMMA.64x32x32.F32.E4M3.E4M3 R88, gdesc[UR24], R88 ;  /* 0x00600000185879f3 */ /* 0x000fe20008700858 */
[----:B------:R-:W-:Y:S01]  /*29f0*/  UIADD3 UR26, UR36, 0x204, URZ ;  /* 0x00000204241a7890 */ /* 0x000fe2000fffe03f */
[----:B------:R4:W-:Y:S01]  /*2a00*/  STL [R1+0x124], RZ ;  /* 0x000124ff01007387 */ /* 0x0009e20000100800 */
[----:B------:R-:W-:Y:S01]  /*2a10*/  UIADD3 UR30, UR36, 0x304, URZ ;  /* 0x00000304241e7890 */ /* 0x000fe2000fffe03f */
[----:B------:R-:W-:Y:S01]  /*2a20*/  QGMMA.64x32x32.F32.E4M3.E4M3 R120, gdesc[UR20], R120 ;  /* 0x00600000147879f3 */ /* 0x000fe20008700878 */
[----:B------:R-:W-:Y:S01]  /*2a30*/  UIADD3 UR22, UR36, 0x104, URZ ;  /* 0x0000010424167890 */ /* 0x000fe2000fffe03f */
[----:B------:R4:W-:Y:S01]  /*2a40*/  STL [R1+0x120], RZ ;  /* 0x000120ff01007387 */ /* 0x0009e20000100800 */
[----:B------:R-:W-:Y:S01]  /*2a50*/  UMOV UR23, 0x40000040 ;  /* 0x4000004000177882 */ /* 0x000fe20000000000 */
[----:B------:R-:W-:Y:S01]  /*2a60*/  QGMMA.64x32x32.F32.E4M3.E4M3 R152, gdesc[UR16], R152 ;  /* 0x00600000109879f3 */ /* 0x000fe20008700898 */
[----:B------:R-:W-:Y:S01]  /*2a70*/  UIADD3 UR16, UR15, 0x4, URZ ;  /* 0x000000040f107890 */ /* 0x000fe2000fffe03f */
[----:B------:R4:W-:Y:S01]  /*2a80*/  STL [R1+0x11c], RZ ;  /* 0x00011cff01007387 */ /* 0x0009e20000100800 */
[----:B------:R-:W-:Y:S01]  /*2a90*/  UIADD3 UR18, UR36, 0x4, URZ ;  /* 0x0000000424127890 */ /* 0x000fe2000fffe03f */
[----:B------:R-:W-:Y:S01]  /*2aa0*/  CS2R R190, SRZ ;  /* 0x0000000000be7805 */ /* 0x000fe2000001ff00 */
[----:B------:R-:W-:Y:S01]  /*2ab0*/  UMOV UR17, 0x40000040 ;  /* 0x4000004000117882 */ /* 0x000fe20000000000 */
[----:B------:R-:W-:Y:S01]  /*2ac0*/  UMOV UR19, 0x40000040 ;  /* 0x4000004000137882 */ /* 0x000fe20000000000 */
[----:B------:R-:W-:Y:S01]  /*2ad0*/  UMOV UR21, UR17 ;  /* 0x0000001100157c82 */ /* 0x000fe20008000000 */
[----:B------:R-:W-:Y:S01]  /*2ae0*/  UMOV UR20, UR16 ;  /* 0x0000001000147c82 */ /* 0x000fe20008000000 */
        /* <DEDUP_REMOVED lines=11> */
[----:B------:R-:W-:Y:S01]  /*2ba0*/  QGMMA.64x32x32.F32.E4M3.E4M3 R168, gdesc[UR16], R168 ;  /* 0x0060000010a879f3 */ /* 0x000fe200087008a8 */
[----:B------:R4:W-:Y:S01]  /*2bb0*/  STL [R1+0x114], RZ ;  /* 0x000114ff01007387 */ /* 0x0009e20000100800 */
[----:B------:R-:W-:-:S02]  /*2bc0*/  CS2R R192, SRZ ;  /* 0x0000000000c07805 */ /* 0x000fc4000001ff00 */
[----:B------:R-:W-:Y:S01]  /*2bd0*/  CS2R R194, SRZ ;  /* 0x0000000000c27805 */ /* 0x000fe2000001ff00 */
[----:B------:R-:W-:Y:S01]  /*2be0*/  QGMMA.64x32x32.F32.E4M3.E4M3 R136, gdesc[UR20], R136 ;  /* 0x00600000148879f3 */ /* 0x000fe20008700888 */
[----:B------:R-:W-:Y:S01]  /*2bf0*/  UIADD3 UR20, UR15, 0x404, URZ ;  /* 0x000004040f147890 */ /* 0x000fe2000fffe03f */
[----:B------:R4:W-:Y:S01]  /*2c00*/  STL [R1+0x110], RZ ;  /* 0x000110ff01007387 */ /* 0x0009e20000100800 */
[----:B------:R-:W-:Y:S02]  /*2c10*/  CS2R R196, SRZ ;  /* 0x0000000000c47805 */ /* 0x000fe4000001ff00 */
[----:B------:R-:W-:Y:S02]  /*2c20*/  CS2R R198, SRZ ;  /* 0x0000000000c67805 */ /* 0x000fe4000001ff00 */
[----:B------:R-:W-:Y:S01]  /*2c30*/  CS2R R200, SRZ ;  /* 0x0000000000c87805 */ /* 0x000fe2000001ff00 */
[----:B------:R4:W-:Y:S01]  /*2c40*/  STL [R1+0x10c], RZ ;  /* 0x00010cff01007387 */ /* 0x0009e20000100800 */
[----:B------:R-:W-:Y:S01]  /*2c50*/  QGMMA.64x32x32.F32.E4M3.E4M3 R104, gdesc[UR24], R104 ;  /* 0x00600000186879f3 */ /* 0x000fe20008700868 */
        /* <DEDUP_REMOVED lines=15> */
[----:B------:R4:W-:Y:S01]  /*2d50*/  STL [R1+0x100], RZ ;  /* 0x000100ff01007387 */ /* 0x0009e20000100800 */
        /* <DEDUP_REMOVED lines=9> */
[----:B------:R-:W-:Y:S01]  /*2df0*/  UIADD3 UR22, UR36, 0x106, URZ ;  /* 0x0000010624167890 */ /* 0x000fe2000fffe03f */
[----:B------:R-:W-:Y:S01]  /*2e00*/  CS2R R210, SRZ ;  /* 0x0000000000d27805 */ /* 0x000fe2000001ff00 */
[----:B------:R4:W-:Y:S01]  /*2e10*/  STL [R1+0xf4], RZ ;  /* 0x0000f4ff01007387 */ /* 0x0009e20000100800 */
[----:B------:R-:W-:Y:S01]  /*2e20*/  QGMMA.64x32x32.F32.E4M3.E4M3 R152, gdesc[UR16], R152 ;  /* 0x00600000109879f3 */ /* 0x000fe20008700898 */
[----:B------:R-:W-:Y:S01]  /*2e30*/  UIADD3 UR16, UR15, 0x6, URZ ;  /* 0x000000060f107890 */ /* 0x000fe2000fffe03f */
[----:B------:R-:W-:Y:S01]  /*2e40*/  CS2R R212, SRZ ;  /* 0x0000000000d47805 */ /* 0x000fe2000001ff00 */
[----:B------:R4:W-:Y:S01]  /*2e50*/  STL [R1+0xf0], RZ ;  /* 0x0000f0ff01007387 */ /* 0x0009e20000100800 */
[----:B------:R-:W-:Y:S01]  /*2e60*/  UIADD3 UR18, UR36, 0x6, URZ ;  /* 0x0000000624127890 */ /* 0x000fe2000fffe03f */
[----:B------:R-:W-:Y:S01]  /*2e70*/  CS2R R214, SRZ ;  /* 0x0000000000d67805 */ /* 0x000fe2000001ff00 */
[----:B------:R-:W-:Y:S01]  /*2e80*/  UIADD3 UR30, UR36, 0x206, URZ ;  /* 0x00000206241e7890 */ /* 0x000fe2000fffe03f */
[----:B------:R4:W-:Y:S01]  /*2e90*/  STL [R1+0xec], RZ ;  /* 0x0000ecff01007387 */ /* 0x0009e20000100800 */
[----:B------:R-:W-:Y:S01]  /*2ea0*/  UIADD3 UR26, UR36, 0x306, URZ ;  /* 0x00000306241a7890 */ /* 0x000fe2000fffe03f */
[----:B------:R-:W-:Y:S01]  /*2eb0*/  CS2R R216, SRZ ;  /* 0x0000000000d87805 */ /* 0x000fe2000001ff00 */
[----:B------:R-:W-:Y:S01]  /*2ec0*/  UIADD3 UR34, UR36, 0x406, URZ ;  /* 0x0000040624227890 */ /* 0x000fe2000fffe03f */
[----:B------:R4:W-:Y:S01]  /*2ed0*/  STL [R1+0xe8], RZ ;  /* 0x0000e8ff01007387 */ /* 0x0009e20000100800 */
[----:B------:R-:W-:Y:S01]  /*2ee0*/  UMOV UR17, 0x40000040 ;  /* 0x4000004000117882 */ /* 0x000fe20000000000 */
[----:B------:R-:W-:Y:S01]  /*2ef0*/  UMOV UR19, 0x40000040 ;  /* 0x4000004000137882 */ /* 0x000fe20000000000 */
[----:B------:R-:W-:Y:S01]  /*2f00*/  UIADD3 UR15, UR15, 0x406, URZ ;  /* 0x000004060f0f7890 */ /* 0x000fe2000fffe03f */
[----:B------:R4:W-:Y:S01]  /*2f10*/  STL [R1+0xe4], RZ ;  /* 0x0000e4ff01007387 */ /* 0x0009e20000100800 */
[----:B------:R-:W-:Y:S01]  /*2f20*/  UMOV UR20, UR16 ;  /* 0x0000001000147c82 */ /* 0x000fe20008000000 */
[----:B------:R-:W-:Y:S01]  /*2f30*/  UMOV UR21, UR17 ;  /* 0x0000001100157c82 */ /* 0x000fe20008000000 */
[----:B------:R-:W-:Y:S01]  /*2f40*/  UMOV UR23, 0x40000040 ;  /* 0x4000004000177882 */ /* 0x000fe20000000000 */
[----:B------:R4:W-:Y:S01]  /*2f50*/  STL [R1+0xe0], RZ ;  /* 0x0000e0ff01007387 */ /* 0x0009e20000100800 */
[----:B------:R-:W-:Y:S01]  /*2f60*/  QGMMA.64x32x32.F32.E4M3.E4M3 R168, gdesc[UR16], R168 ;  /* 0x0060000010a879f3 */ /* 0x000fe200087008a8 */
[----:B------:R-:W-:Y:S01]  /*2f70*/  UMOV UR28, UR16 ;  /* 0x00000010001c7c82 */ /* 0x000fe20008000000 */
[----:B------:R-:W-:Y:S01]  /*2f80*/  UMOV UR29, UR17 ;  /* 0x00000011001d7c82 */ /* 0x000fe20008000000 */
[----:B------:R4:W-:Y:S01]  /*2f90*/  STL [R1+0xdc], RZ ;  /* 0x0000dcff01007387 */ /* 0x0009e20000100800 */
[----:B------:R-:W-:Y:S01]  /*2fa0*/  UMOV UR31, 0x40000040 ;  /* 0x40000040001f7882 */ /* 0x000fe20000000000 */
[----:B------:R-:W-:Y:S01]  /*2fb0*/  QGMMA.64x32x32.F32.E4M3.E4M3 R136, gdesc[UR20], R136 ;  /* 0x00600000148879f3 */ /* 0x000fe20008700888 */
[----:B------:R-:W-:Y:S01]  /*2fc0*/  UMOV UR24, UR16 ;  /* 0x0000001000187c82 */ /* 0x000fe20008000000 */
[----:B------:R4:W-:Y:S01]  /*2fd0*/  STL [R1+0xd8], RZ ;  /* 0x0000d8ff01007387 */ /* 0x0009e20000100800 */
[----:B------:R-:W-:Y:S01]  /*2fe0*/  UMOV UR25, UR17 ;  /* 0x0000001100197c82 */ /* 0x000fe20008000000 */
[----:B------:R-:W-:Y:S01]  /*2ff0*/  UMOV UR27, 0x40000040 ;  /* 0x40000040001b7882 */ /* 0x000fe20000000000 */
[----:B------:R-:W-:Y:S01]  /*3000*/  UMOV UR32, UR16 ;  /* 0x0000001000207c82 */ /* 0x000fe20008000000 */
[----:B------:R4:W-:Y:S01]  /*3010*/  STL [R1+0xd4], RZ ;  /* 0x0000d4ff01007387 */ /* 0x0009e20000100800 */
[----:B------:R-:W-:Y:S01]  /*3020*/  QGMMA.64x32x32.F32.E4M3.E4M3 R104, gdesc[UR28], R104 ;  /* 0x006000001c6879f3 */ /* 0x000fe20008700868 */
[----:B------:R-:W-:Y:S01]  /*3030*/  UMOV UR33, UR17 ;  /* 0x0000001100217c82 */ /* 0x000fe20008000000 */
[----:B------:R-:W-:Y:S01]  /*3040*/  UMOV UR35, 0x40000040 ;  /* 0x4000004000237882 */ /* 0x000fe20000000000 */
[----:B------:R4:W-:Y:S01]  /*3050*/  STL [R1+0xd0], RZ ;  /* 0x0000d0ff01007387 */ /* 0x0009e20000100800 */
[----:B------:R-:W-:Y:S01]  /*3060*/  QGMMA.64x32x32.F32.E4M3.E4M3 R72, gdesc[UR24], R72 ;  /* 0x00600000184879f3 */ /* 0x000fe20008700848 */
[----:B------:R-:W-:Y:S01]  /*3070*/  ULDC UR16, c[0x0][0x50c] ;  /* 0x0001430000107ab9 */ /* 0x000fe20000000800 */
[----:B------:R-:W-:Y:S01]  /*3080*/  CS2R R218, SRZ ;  /* 0x0000000000da7805 */ /* 0x000fe2000001ff00 */
[----:B------:R4:W-:Y:S01]  /*3090*/  STL [R1+0xcc], RZ ;  /* 0x0000ccff01007387 */ /* 0x0009e20000100800 */
[----:B------:R-:W-:Y:S01]  /*30a0*/  QGMMA.64x32x32.F32.E4M3.E4M3 R40, gdesc[UR32], R40 ;  /* 0x00600000202879f3 */ /* 0x000fe20008700828 */
[----:B------:R-:W-:Y:S01]  /*30b0*/  UMOV UR32, UR15 ;  /* 0x0000000f00207c82 */ /* 0x000fe20008000000 */
[----:B------:R-:W-:Y:S01]  /*30c0*/  UMOV UR33, 0x40000040 ;  /* 0x4000004000217882 */ /* 0x000fe20000000000 */
[----:B------:R4:W-:Y:S01]  /*30d0*/  STL [R1+0xc8], RZ ;  /* 0x0000c8ff01007387 */ /* 0x0009e20000100800 */
[----:B------:R-:W-:Y:S01]  /*30e0*/  UMOV UR24, UR32 ;  /* 0x0000002000187c82 */ /* 0x000fe20008000000 */
[----:B------:R-:W-:Y:S01]  /*30f0*/  UMOV UR25, UR33 ;  /* 0x0000002100197c82 */ /* 0x000fe20008000000 */
[----:B------:R-:W-:Y:S01]  /*3100*/  QGMMA.64x32x32.F32.E4M3.E4M3 R24, gdesc[UR32], R24 ;  /* 0x00600000201879f3 */ /* 0x000fe20008700818 */
[----:B------:R4:W-:Y:S01]  /*3110*/  STL [R1+0xc4], RZ ;  /* 0x0000c4ff01007387 */ /* 0x0009e20000100800 */
[----:B------:R-:W-:Y:S01]  /*3120*/  UMOV UR28, UR32 ;  /* 0x00000020001c7c82 */ /* 0x000fe20008000000 */
[----:B------:R-:W-:Y:S01]  /*3130*/  UMOV UR29, UR33 ;  /* 0x00000021001d7c82 */ /* 0x000fe20008000000 */
[----:B------:R-:W-:Y:S01]  /*3140*/  UISETP.NE.AND UP0, UPT, UR16, 0x4, UPT ;  /* 0x000000041000788c */ /* 0x000fe2000bf05270 */
        /* <DEDUP_REMOVED lines=10> */
[----:B------:R-:W-:Y:S01]  /*31f0*/  USEL UR20, URZ, 0x1, UP0 ;  /* 0x000000013f147887 */ /* 0x000fe20008000000 */
[----:B------:R-:W-:Y:S01]  /*3200*/  CS2R R220, SRZ ;  /* 0x0000000000dc7805 */ /* 0x000fe2000001ff00 */
[----:B------:R4:W-:Y:S01]  /*3210*/  STL [R1+0xb4], RZ ;  /* 0x0000b4ff01007387 */ /* 0x0009e20000100800 */
[----:B------:R-:W-:Y:S01]  /*3220*/  QGMMA.64x32x32.F32.E4M3.E4M3 R152, gdesc[UR16], R152, gsb0 ;  /* 0x00600000109879f3 */ /* 0x000fe20008000898 */
[----:B------:R-:W-:-:S02]  /*3230*/  CS2R R222, SRZ ;  /* 0x0000000000de7805 */ /* 0x000fc4000001ff00 */
[----:B------:R-:W-:Y:S01]  /*3240*/  CS2R R224, SRZ ;  /* 0x0000000000e07805 */ /* 0x000fe2000001ff00 */
[----:B------:R4:W-:Y:S01]  /*3250*/  STL [R1+0xb0], RZ ;  /* 0x0000b0ff01007387 */ /* 0x0009e20000100800 */
[----:B------:R-:W-:Y:S02]  /*3260*/  ISETP.NE.AND P0, PT, RZ, UR20, PT ;  /* 0x00000014ff007c0c */ /* 0x000fe4000bf05270 */
[----:B------:R-:W-:Y:S01]  /*3270*/  CS2R R226, SRZ ;  /* 0x0000000000e27805 */ /* 0x000fe2000001ff00 */
[----:B------:R-:W-:Y:S01]  /*3280*/  IMAD.MOV.U32 R228, RZ, RZ, RZ ;  /* 0x000000ffffe47224 */ /* 0x000fe200078e00ff */
        /* <DEDUP_REMOVED lines=44> */
[----:B------:R-:W-:Y:S05]  /*3550*/  @!P0 BRA `(.L_x_22) ;  /* 0x0000001000008947 */ /* 0x000fea0003800000 */
[----:B------:R-:W-:Y:S02]  /*3560*/  WARPGROUP.DEPBAR.LE gsb0, 0x0 ;  /* 0x00008000000079c5 */ /* 0x000fe40000010000 */
[----:B------:R-:W-:-:S01]  /*3570*/  FADD R227, RZ, R169 ;  /* 0x000000a9ffe37221 */ /* 0x000fc20000000000 */
[----:B------:R-:W-:Y:S01]  /*3580*/  FADD R228, RZ, R168 ;  /* 0x000000a8ffe47221 */ /* 0x000fe20000000000 */
[----:B------:R-:W-:-:S01]  /*3590*/  FADD R226, RZ, R170 ;  /* 0x000000aaffe27221 */ /* 0x000fc20000000000 */
[----:B------:R-:W-:Y:S01]  /*35a0*/  FADD R225, RZ, R171 ;  /* 0x000000abffe17221 */ /* 0x000fe20000000000 */
[----:B------:R-:W-:-:S01]  /*35b0*/  FADD R224, RZ, R172 ;  /* 0x000000acffe07221 */ /* 0x000fc20000000000 */
[----:B------:R0:W-:Y:S01]  /*35c0*/  STL [R1+0x188], R227 ;  /* 0x000188e301007387 */ /* 0x0001e20000100800 */
[----:B------:R-:W-:-:S01]  /*35d0*/  FADD R223, RZ, R173 ;  /* 0x000000adffdf7221 */ /* 0x000fc20000000000 */
[----:B------:R-:W-:Y:S01]  /*35e0*/  FADD R222, RZ, R174 ;  /* 0x000000aeffde7221 */ /* 0x000fe20000000000 */
[----:B------:R-:W-:-:S01]  /*35f0*/  FADD R221, RZ, R175 ;  /* 0x000000afffdd7221 */ /* 0x000fc20000000000 */
[----:B------:R-:W-:Y:S01]  /*3600*/  FADD R220, RZ, R176 ;  /* 0x000000b0ffdc7221 */ /* 0x000fe20000000000 */
[----:B------:R-:W-:-:S01]  /*3610*/  FADD R219, RZ, R177 ;  /* 0x000000b1ffdb7221 */ /* 0x000fc20000000000 */
[----:B------:R-:W-:Y:S01]  /*3620*/  FADD R218, RZ, R178 ;  /* 0x000000b2ffda7221 */ /* 0x000fe20000000000 */
[----:B------:R-:W-:-:S01]  /*3630*/  FADD R217, RZ, R179 ;  /* 0x000000b3ffd97221 */ /* 0x000fc20000000000 */
[----:B------:R-:W-:Y:S01]  /*3640*/  FADD R216, RZ, R180 ;  /* 0x000000b4ffd87221 */ /* 0x000fe20000000000 */
[----:B------:R-:W-:-:S01]  /*3650*/  FADD R215, RZ, R181 ;  /* 0x000000b5ffd77221 */ /* 0x000fc20000000000 */
[----:B0-----:R-:W-:Y:S01]  /*3660*/  FADD R227, RZ, R108 ;  /* 0x0000006cffe37221 */ /* 0x001fe20000000000 */
[----:B------:R-:W-:-:S01]  /*3670*/  FADD R214, RZ, R182 ;  /* 0x000000b6ffd67221 */ /* 0x000fc20000000000 */
[----:B------:R-:W-:Y:S01]  /*3680*/  FADD R213, RZ, R183 ;  /* 0x000000b7ffd57221 */ /* 0x000fe20000000000 */
[----:B------:R-:W-:-:S01]  /*3690*/  FADD R212, RZ, R152 ;  /* 0x00000098ffd47221 */ /* 0x000fc20000000000 */
[----:B------:R-:W-:Y:S01]  /*36a0*/  FADD R211, RZ, R153 ;  /* 0x00000099ffd37221 */ /* 0x000fe20000000000 */
[----:B------:R0:W-:Y:S01]  /*36b0*/  STL [R1], R227 ;  /* 0x000000e301007387 */ /* 0x0001e20000100800 */
        /* <DEDUP_REMOVED lines=56> */
[----:B------:R-:W-:-:S03]  /*3a40*/  FADD R0, RZ, R107 ;  /* 0x0000006bff007221 */ /* 0x000fc60000000000 */
[----:B------:R0:W-:Y:S02]  /*3a50*/  STL [R1+0x10], R227 ;  /* 0x000010e301007387 */ /* 0x0001e40000100800 */
[----:B0-----:R-:W-:-:S05]  /*3a60*/  FADD R227, RZ, R113 ;  /* 0x00000071ffe37221 */ /* 0x001fca0000000000 */
        /* <DEDUP_REMOVED lines=172> */
[----:B------:R0:W-:Y:S04]  /*4530*/  STL [R1+0x16c], R227 ;  /* 0x00016ce301007387 */ /* 0x0001e80000100800 */
[----:B0-----:R0:W5:Y:S01]  /*4540*/  LDL.LU R227, [R1+0x188] ;  /* 0x0001880001e37983 */ /* 0x0011620000300800 */
[----:B------:R-:W-:-:S05]  /*4550*/  UMOV UR6, URZ ;  /* 0x0000003f00067c82 */ /* 0x000fca0008000000 */
.L_x_22:
[----:B------:R-:W-:Y:S01]  /*4560*/  UIADD3 UR39, UR5, 0x1, URZ ;  /* 0x0000000105277890 */ /* 0x000fe2000fffe03f */
[----:B------:R-:W-:-:S03]  /*4570*/  UMOV UR16, 0x1 ;  /* 0x0000000100107882 */ /* 0x000fc60000000000 */
[----:B------:R-:W-:-:S04]  /*4580*/  UISETP.NE.AND UP0, UPT, UR39, 0x5, UPT ;  /* 0x000000052700788c */ /* 0x000fc8000bf05270 */
[----:B------:R-:W-:Y:S02]  /*4590*/  USEL UR38, URZ, 0x1, UP0 ;  /* 0x000000013f267887 */ /* 0x000fe40008000000 */
[----:B------:R-:W-:Y:S02]  /*45a0*/  USEL UR39, UR39, URZ, UP0 ;  /* 0x0000003f27277287 */ /* 0x000fe40008000000 */
[----:B------:R-:W-:-:S12]  /*45b0*/  ULOP3.LUT UR38, UR4, UR38, URZ, 0x3c, !UPT ;  /* 0x0000002604267292 */ /* 0x000fd8000f8e3c3f */
.L_x_17:
[----:B------:R-:W-:-:S04]  /*45c0*/  UISETP.LT.AND UP0, UPT, UR10, 0x1, UPT ;  /* 0x000000010a00788c */ /* 0x000fc8000bf01270 */
[----:B------:R-:W-:-:S04]  /*45d0*/  USEL UR15, UR10, 0x1, UP0 ;  /* 0x000000010a0f7887 */ /* 0x000fc80008000000 */
[----:B------:R-:W-:-:S04]  /*45e0*/  UIADD3 UR37, UR10, -UR15, URZ ;  /* 0x8000000f0a257290 */ /* 0x000fc8000fffe03f */
[----:B------:R-:W-:-:S06]  /*45f0*/  UISETP.GE.AND UP0, UPT, UR37, 0x1, UPT ;  /* 0x000000012500788c */ /* 0x000fcc000bf06270 */
[----:B------:R-:W-:-:S13]  /*4600*/  PLOP3.LUT P0, PT, PT, PT, UP0, 0x80, 0x0 ;  /* 0x000000000000781c */ /* 0x000fda0003f0f008 */
[----:B------:R-:W-:Y:S05]  /*4610*/  @!P0 BRA `(.L_x_23) ;  /* 0x00000024008c8947 */ /* 0x000fea0003800000 */
[----:B------:R-:W-:Y:S01]  /*4620*/  UMOV UR36, UR5 ;  /* 0x0000000500247c82 */ /* 0x000fe20008000000 */
[----:B------:R-:W-:-:S05]  /*4630*/  ULDC UR15, c[0x0][0x50c] ;  /* 0x00014300000f7ab9 */ /* 0x000fca0000000800 */
.L_x_31:
[----:B------:R-:W-:-:S06]  /*4640*/  UISETP.NE.AND UP0, UPT, UR9, 0x3, UPT ;  /* 0x000000030900788c */ /* 0x000fcc000bf05270 */
[----:B------:R-:W-:-:S13]  /*4650*/  PLOP3.LUT P1, PT, PT, PT, UP0, 0x80, 0x0 ;  /* 0x000000000000781c */ /* 0x000fda0003f2f008 */
[----:B-----5:R-:W-:Y:S05]  /*4660*/  @!P1 BRA `(.L_x_24) ;  /* 0x0000000000049947 */ /* 0x020fea0003800000 */
[----:B------:R-:W-:Y:S01]  /*4670*/  BPT.TRAP 0x1 ;  /* 0x000000040000795c */ /* 0x000fe20000300000 */
.L_x_24:
[----:B------:R-:W2:Y:S01]  /*4680*/  S2UR UR17, SR_CgaCtaId ;  /* 0x00000000001179c3 */ /* 0x000ea20000008800 */
[----:B------:R-:W-:Y:S01]  /*4690*/  UMOV UR11, 0x400 ;  /* 0x00000400000b7882 */ /* 0x000fe20000000000 */
[----:B------:R-:W-:-:S05]  /*46a0*/  IMAD.U32 R229, RZ, RZ, UR38 ;  /* 0x00000026ffe57e24 */ /* 0x000fca000f8e00ff */
[----:B------:R-:W-:Y:S01]  /*46b0*/  SHF.L.U32 R229, R229, 0x1f, RZ ;  /* 0x0000001fe5e57819 */ /* 0x000fe200000006ff */
[----:B--2---:R-:W-:-:S04]  /*46c0*/  ULEA UR11, UR17, UR11, 0x18 ;  /* 0x0000000b110b7291 */ /* 0x004fc8000f8ec03f */
[----:B------:R-:W-:-:S09]  /*46d0*/  ULEA UR17, UR39, UR11, 0x3 ;  /* 0x0000000b27117291 */ /* 0x000fd2000f8e183f */
[----:B------:R2:W0:Y:S01]  /*46e0*/  SYNCS.PHASECHK.TRANS64.TRYWAIT P0, [UR17], R229 ;  /* 0x000000e5ff0075a7 */ /* 0x0004220008000151 */
[----:B------:R-:W-:Y:S05]  /*46f0*/  @!P1 BRA `(.L_x_25) ;  /* 0x0000000000049947 */ /* 0x000fea0003800000 */
[----:B------:R-:W-:Y:S01]  /*4700*/  BPT.TRAP 0x1 ;  /* 0x000000040000795c */ /* 0x000fe20000300000 */
.L_x_25:
[----:B0-----:R-:W-:Y:S05]  /*4710*/  @P0 BRA `(.L_x_26) ;  /* 0x0000000000080947 */ /* 0x001fea0003800000 */
[----:B------:R-:W0:Y:S02]  /*4720*/  SYNCS.PHASECHK.TRANS64.TRYWAIT P0, [UR17], R229 ;  /* 0x000000e5ff0075a7 */ /* 0x000e240008000151 */
[----:B0-----:R-:W-:Y:S05]  /*4730*/  @!P0 BRA `(.L_x_27) ;  /* 0x0000011c000c8947 */ /* 0x001fea0003800000 */
.L_x_26:
[----:B------:R-:W-:Y:S01]  /*4740*/  UIADD3 UR17, UR11, 0x1e100, URZ ;  /* 0x0001e1000b117890 */ /* 0x000fe2000fffe03f */
[----:B------:R-:W-:Y:S01]  /*4750*/  WARPGROUP.ARRIVE ;  /* 0x00000000000079c5 */ /* 0x000fe20000000000 */
[----:B------:R-:W-:Y:S02]  /*4760*/  UISETP.NE.AND UP0, UPT, UR20, URZ, UPT ;  /* 0x0000003f1400728c */ /* 0x000fe4000bf05270 */
[----:B------:R-:W-:Y:S02]  /*4770*/  USHF.R.U32.HI UR17, URZ, 0x4, UR17 ;  /* 0x000000043f117899 */ /* 0x000fe40008011611 */
[----:B------:R-:W-:Y:S02]  /*4780*/  USEL UR16, UR16, URZ, !UP0 ;  /* 0x0000003f10107287 */ /* 0x000fe4000c000000 */
[----:B------:R-:W-:Y:S02]  /*4790*/  ULOP3.LUT UR17, UR17, 0x3fff, URZ, 0xc0, !UPT ;  /* 0x00003fff11117892 */ /* 0x000fe4000f8ec03f */
[----:B------:R-:W-:-:S02]  /*47a0*/  ULOP3.LUT UR42, UR12, 0x10000, URZ, 0xfc, !UPT ;  /* 0x000100000c2a7892 */ /* 0x000fc4000f8efc3f */
[----:B------:R-:W-:Y:S02]  /*47b0*/  ULOP3.LUT UR17, UR17, 0x10000, URZ, 0xfc, !UPT ;  /* 0x0001000011117892 */ /* 0x000fe4000f8efc3f */
[----:B------:R-:W-:Y:S02]  /*47c0*/  UISETP.NE.U32.AND UP0, UPT, UR16, URZ, UPT ;  /* 0x0000003f1000728c */ /* 0x000fe4000bf05070 */
[----:B------:R-:W-:Y:S02]  /*47d0*/  UIMAD UR43, UR39, 0x500, UR17 ;  /* 0x00000500272b78a4 */ /* 0x000fe4000f8e0211 */
[----:B------:R-:W-:Y:S02]  /*47e0*/  UIMAD UR42, UR39, 0x600, UR42 ;  /* 0x00000600272a78a4 */ /* 0x000fe4000f8e022a */
[----:B------:R-:W-:Y:S01]  /*47f0*/  UIADD3 UR22, UR43, 0x100, URZ ;  /* 0x000001002b167890 */ /* 0x000fe2000fffe03f */
[----:B------:R-:W-:Y:S01]  /*4800*/  UMOV UR17, 0x40000040 ;  /* 0x4000004000117882 */ /* 0x000fe20000000000 */
[----:B------:R-:W-:-:S03]  /*4810*/  UIADD3 UR26, UR43, 0x200, URZ ;  /* 0x000002002b1a7890 */ /* 0x000fc6000fffe03f */
[----:B------:R-:W-:Y:S01]  /*4820*/  UMOV UR16, UR42 ;  /* 0x0000002a00107c82 */ /* 0x000fe20008000000 */
[----:B------:R-:W-:Y:S01]  /*4830*/  UMOV UR18, UR43 ;  /* 0x0000002b00127c82 */ /* 0x000fe20008000000 */
[----:B------:R-:W-:Y:S01]  /*4840*/  UMOV UR19, 0x40000040 ;  /* 0x4000004000137882 */ /* 0x000fe20000000000 */
[----:B------:R-:W-:Y:S01]  /*4850*/  UIADD3 UR30, UR43, 0x300, URZ ;  /* 0x000003002b1e7890 */ /* 0x000fe2000fffe03f */
[----:B------:R-:W-:Y:S01]  /*4860*/  QGMMA.64x32x32.F32.E4M3.E4M3 R168, gdesc[UR16], R168, UP0 ;  /* 0x0060000010a879f3 */ /* 0x000fe2000bf008a8 */
[----:B------:R-:W-:Y:S01]  /*4870*/  UMOV UR20, UR16 ;  /* 0x0000001000147c82 */ /* 0x000fe20008000000 */
[----:B------:R-:W-:Y:S01]  /*4880*/  UMOV UR21, UR17 ;  /* 0x0000001100157c82 */ /* 0x000fe20008000000 */
[----:B------:R-:W-:Y:S01]  /*4890*/  UMOV UR23, 0x40000040 ;  /* 0x4000004000177882 */ /* 0x000fe20000000000 */
[----:B------:R-:W-:Y:S01]  /*48a0*/  UIADD3 UR34, UR43, 0x400, URZ ;  /* 0x000004002b227890 */ /* 0x000fe2000fffe03f */
[----:B------:R-:W-:Y:S01]  /*48b0*/  QGMMA.64x32x32.F32.E4M3.E4M3 R136, gdesc[UR20], R136, UP0 ;  /* 0x00600000148879f3 */ /* 0x000fe2000bf00888 */
[----:B------:R-:W-:Y:S01]  /*48c0*/  UIADD3 UR20, UR42, 0x400, URZ ;  /* 0x000004002a147890 */ /* 0x000fe2000fffe03f */
[----:B------:R-:W-:Y:S01]  /*48d0*/  UMOV UR24, UR16 ;  /* 0x0000001000187c82 */ /* 0x000fe20008000000 */
[----:B------:R-:W-:Y:S01]  /*48e0*/  UMOV UR25, UR17 ;  /* 0x0000001100197c82 */ /* 0x000fe20008000000 */
[----:B------:R-:W-:Y:S01]  /*48f0*/  UMOV UR27, 0x40000040 ;  /* 0x40000040001b7882 */ /* 0x000fe20000000000 */
[----:B------:R-:W-:Y:S01]  /*4900*/  UMOV UR28, UR16 ;  /* 0x00000010001c7c82 */ /* 0x000fe20008000000 */
[----:B------:R-:W-:Y:S01]  /*4910*/  UMOV UR29, UR17 ;  /* 0x00000011001d7c82 */ /* 0x000fe20008000000 */
[----:B------:R-:W-:Y:S01]  /*4920*/  UMOV UR31, 0x40000040 ;  /* 0x40000040001f7882 */ /* 0x000fe20000000000 */
[----:B------:R-:W-:Y:S01]  /*4930*/  QGMMA.64x32x32.F32.E4M3.E4M3 R104, gdesc[UR24], R104, UP0 ;  /* 0x00600000186879f3 */ /* 0x000fe2000bf00868 */
[----:B------:R-:W-:Y:S01]  /*4940*/  UMOV UR32, UR16 ;  /* 0x0000001000207c82 */ /* 0x000fe20008000000 */
[----:B------:R-:W-:Y:S01]  /*4950*/  UMOV UR33, UR17 ;  /* 0x0000001100217c82 */ /* 0x000fe20008000000 */
[----:B------:R-:W-:Y:S01]  /*4960*/  UMOV UR35, 0x40000040 ;  /* 0x4000004000237882 */ /* 0x000fe20000000000 */
[----:B------:R-:W-:Y:S01]  /*4970*/  QGMMA.64x32x32.F32.E4M3.E4M3 R72, gdesc[UR28], R72, UP0 ;  /* 0x006000001c4879f3 */ /* 0x000fe2000bf00848 */
[----:B------:R-:W-:Y:S01]  /*4980*/  UIADD3 UR16, UR42, 0x2, URZ ;  /* 0x000000022a107890 */ /* 0x000fe2000fffe03f */
[----:B------:R-:W-:-:S02]  /*4990*/  UMOV UR17, 0x40000040 ;  /* 0x4000004000117882 */ /* 0x000fc40000000000 */
[----:B------:R-:W-:Y:S01]  /*49a0*/  QGMMA.64x32x32.F32.E4M3.E4M3 R40, gdesc[UR32], R40, UP0 ;  /* 0x00600000202879f3 */ /* 0x000fe2000bf00828 */
[----:B------:R-:W-:Y:S01]  /*49b0*/  UMOV UR32, UR20 ;  /* 0x0000001400207c82 */ /* 0x000fe20008000000 */
[----:B------:R-:W-:Y:S01]  /*49c0*/  UMOV UR33, 0x40000040 ;  /* 0x4000004000217882 */ /* 0x000fe20000000000 */
[----:B------:R-:W-:Y:S01]  /*49d0*/  UMOV UR28, UR32 ;  /* 0x00000020001c7c82 */ /* 0x000fe20008000000 */
[----:B------:R-:W-:Y:S01]  /*49e0*/  UMOV UR29, UR33 ;  /* 0x00000021001d7c82 */ /* 0x000fe20008000000 */
[----:B------:R-:W-:Y:S01]  /*49f0*/  QGMMA.64x32x32.F32.E4M3.E4M3 R24, gdesc[UR32], R24, UP0 ;  /* 0x00600000201879f3 */ /* 0x000fe2000bf00818 */
[----:B------:R-:W-:Y:S01]  /*4a00*/  UMOV UR24, UR32 ;  /* 0x0000002000187c82 */ /* 0x000fe20008000000 */
[----:B------:R-:W-:Y:S01]  /*4a10*/  UMOV UR25, UR33 ;  /* 0x0000002100197c82 */ /* 0x000fe20008000000 */
[----:B------:R-:W-:Y:S01]  /*4a20*/  UMOV UR20, UR32 ;  /* 0x0000002000147c82 */ /* 0x000fe20008000000 */
[----:B------:R-:W-:Y:S01]  /*4a30*/  QGMMA.64x32x32.F32.E4M3.E4M3 R56, gdesc[UR28], R56, UP0 ;  /* 0x006000001c3879f3 */ /* 0x000fe2000bf00838 */
[----:B------:R-:W-:Y:S01]  /*4a40*/  UMOV UR21, UR33 ;  /* 0x0000002100157c82 */ /* 0x000fe20008000000 */
[----:B------:R-:W-:Y:S01]  /*4a50*/  UMOV UR34, UR18 ;  /* 0x0000001200227c82 */ /* 0x000fe20008000000 */
[----:B------:R-:W-:Y:S01]  /*4a60*/  UMOV UR35, UR19 ;  /* 0x0000001300237c82 */ /* 0x000fe20008000000 */
[----:B------:R-:W-:Y:S01]  /*4a70*/  QGMMA.64x32x32.F32.E4M3.E4M3 R88, gdesc[UR24], R88, UP0 ;  /* 0x00600000185879f3 */ /* 0x000fe2000bf00858 */
[----:B------:R-:W-:-:S02]  /*4a80*/  UIADD3 UR18, UR43, 0x2, URZ ;  /* 0x000000022b127890 */ /* 0x000fc4000fffe03f */
[----:B------:R-:W-:Y:S01]  /*4a90*/  UIADD3 UR26, UR43, 0x202, URZ ;  /* 0x000002022b1a7890 */ /* 0x000fe2000fffe03f */
[----:B------:R-:W-:Y:S01]  /*4aa0*/  QGMMA.64x32x32.F32.E4M3.E4M3 R120, gdesc[UR20], R120, UP0 ;  /* 0x00600000147879f3 */ /* 0x000fe2000bf00878 */
[----:B------:R-:W-:Y:S01]  /*4ab0*/  UIADD3 UR22, UR43, 0x102, URZ ;  /* 0x000001022b167890 */ /* 0x000fe2000fffe03f */
[----:B------:R-:W-:Y:S02]  /*4ac0*/  UMOV UR19, 0x40000040 ;  /* 0x4000004000137882 */ /* 0x000fe40000000000 */
[----:B------:R-:W-:Y:S01]  /*4ad0*/  QGMMA.64x32x32.F32.E4M3.E4M3 R152, gdesc[UR32], R152, UP0 ;  /* 0x00600000209879f3 */ /* 0x000fe2000bf00898 */
[----:B------:R-:W-:Y:S01]  /*4ae0*/  UIADD3 UR30, UR43, 0x302, URZ ;  /* 0x000003022b1e7890 */ /* 0x000fe2000fffe03f */
[----:B------:R-:W-:Y:S01]  /*4af0*/  UMOV UR20, UR16 ;  /* 0x0000001000147c82 */ /* 0x000fe20008000000 */
[----:B------:R-:W-:Y:S01]  /*4b00*/  UMOV UR21, UR17 ;  /* 0x0000001100157c82 */ /* 0x000fe20008000000 */
[----:B------:R-:W-:Y:S01]  /*4b10*/  UMOV UR23, 0x40000040 ;  /* 0x4000004000177882 */ /* 0x000fe20000000000 */
[----:B------:R-:W-:Y:S01]  /*4b20*/  UIADD3 UR34, UR43, 0x402, URZ ;  /* 0x000004022b227890 */ /* 0x000fe2000fffe03f */
        /* <DEDUP_REMOVED lines=10> */
[----:B------:R-:W-:-:S03]  /*4bd0*/  UIADD3 UR6, UR6, 0x4, URZ ;  /* 0x0000000406067890 */ /* 0x000fc6000fffe03f */
[----:B------:R-:W-:Y:S01]  /*4be0*/  QGMMA.64x32x32.F32.E4M3.E4M3 R136, gdesc[UR20], R136 ;  /* 0x00600000148879f3 */ /* 0x000fe20008700888 */
[----:B------:R-:W-:Y:S02]  /*4bf0*/  UIADD3 UR20, UR42, 0x402, URZ ;  /* 0x000004022a147890 */ /* 0x000fe4000fffe03f */
[----:B------:R-:W-:Y:S01]  /*4c00*/  UISETP.NE.AND UP0, UPT, UR6, UR15, UPT ;  /* 0x0000000f0600728c */ /* 0x000fe2000bf05270 */
[----:B------:R-:W-:Y:S04]  /*4c10*/  QGMMA.64x32x32.F32.E4M3.E4M3 R104, gdesc[UR24], R104 ;  /* 0x00600000186879f3 */ /* 0x000fe80008700868 */
[----:B------:R-:W-:Y:S04]  /*4c20*/  QGMMA.64x32x32.F32.E4M3.E4M3 R72, gdesc[UR28], R72 ;  /* 0x006000001c4879f3 */ /* 0x000fe80008700848 */
        /* <DEDUP_REMOVED lines=14> */
[----:B------:R-:W-:-:S02]  /*4d10*/  UIADD3 UR26, UR43, 0x204, URZ ;  /* 0x000002042b1a7890 */ /* 0x000fc4000fffe03f */
[----:B------:R-:W-:Y:S01]  /*4d20*/  UIADD3 UR30, UR43, 0x304, URZ ;  /* 0x000003042b1e7890 */ /* 0x000fe2000fffe03f */
[----:B------:R-:W-:Y:S01]  /*4d30*/  QGMMA.64x32x32.F32.E4M3.E4M3 R120, gdesc[UR20], R120 ;  /* 0x00600000147879f3 */ /* 0x000fe20008700878 */
[----:B------:R-:W-:Y:S01]  /*4d40*/  UIADD3 UR22, UR43, 0x104, URZ ;  /* 0x000001042b167890 */ /* 0x000fe2000fffe03f */
[----:B------:R-:W-:Y:S02]  /*4d50*/  UMOV UR23, 0x40000040 ;  /* 0x4000004000177882 */ /* 0x000fe40000000000 */
[----:B------:R-:W-:Y:S01]  /*4d60*/  QGMMA.64x32x32.F32.E4M3.E4M3 R152, gdesc[UR16], R152 ;  /* 0x00600000109879f3 */ /* 0x000fe20008700898 */
[----:B------:R-:W-:Y:S02]  /*4d70*/  UIADD3 UR16, UR42, 0x4, URZ ;  /* 0x000000042a107890 */ /* 0x000fe4000fffe03f */
[----:B------:R-:W-:Y:S01]  /*4d80*/  UIADD3 UR18, UR43, 0x4, URZ ;  /* 0x000000042b127890 */ /* 0x000fe2000fffe03f */
[----:B------:R-:W-:Y:S01]  /*4d90*/  UMOV UR17, 0x40000040 ;  /* 0x4000004000117882 */ /* 0x000fe20000000000 */
[----:B------:R-:W-:Y:S01]  /*4da0*/  UMOV UR19, 0x40000040 ;  /* 0x4000004000137882 */ /* 0x000fe20000000000 */
[----:B------:R-:W-:-:S02]  /*4db0*/  UMOV UR21, UR17 ;  /* 0x0000001100157c82 */ /* 0x000fc40008000000 */
[----:B------:R-:W-:Y:S01]  /*4dc0*/  UMOV UR20, UR16 ;  /* 0x0000001000147c82 */ /* 0x000fe20008000000 */
[----:B------:R-:W-:Y:S01]  /*4dd0*/  UIADD3 UR34, UR43, 0x404, URZ ;  /* 0x000004042b227890 */ /* 0x000fe2000fffe03f */
[----:B------:R-:W-:Y:S01]  /*4de0*/  UMOV UR24, UR16 ;  /* 0x0000001000187c82 */ /* 0x000fe20008000000 */
[----:B------:R-:W-:Y:S01]  /*4df0*/  UMOV UR25, UR17 ;  /* 0x0000001100197c82 */ /* 0x000fe20008000000 */
[----:B------:R-:W-:Y:S01]  /*4e00*/  UMOV UR27, 0x40000040 ;  /* 0x40000040001b7882 */ /* 0x000fe20000000000 */
[----:B------:R-:W-:Y:S01]  /*4e10*/  UMOV UR28, UR16 ;  /* 0x00000010001c7c82 */ /* 0x000fe20008000000 */
[----:B------:R-:W-:Y:S01]  /*4e20*/  UMOV UR29, UR17 ;  /* 0x00000011001d7c82 */ /* 0x000fe20008000000 */
[----:B------:R-:W-:Y:S01]  /*4e30*/  UMOV UR31, 0x40000040 ;  /* 0x40000040001f7882 */ /* 0x000fe20000000000 */
[----:B------:R-:W-:Y:S01]  /*4e40*/  QGMMA.64x32x32.F32.E4M3.E4M3 R168, gdesc[UR16], R168 ;  /* 0x0060000010a879f3 */ /* 0x000fe200087008a8 */
[----:B------:R-:W-:Y:S01]  /*4e50*/  UMOV UR32, UR16 ;  /* 0x0000001000207c82 */ /* 0x000fe20008000000 */
[----:B------:R-:W-:Y:S01]  /*4e60*/  UMOV UR33, UR17 ;  /* 0x0000001100217c82 */ /* 0x000fe20008000000 */
[----:B------:R-:W-:Y:S01]  /*4e70*/  UMOV UR35, 0x40000040 ;  /* 0x4000004000237882 */ /* 0x000fe20000000000 */
[----:B------:R-:W-:Y:S01]  /*4e80*/  QGMMA.64x32x32.F32.E4M3.E4M3 R136, gdesc[UR20], R136 ;  /* 0x00600000148879f3 */ /* 0x000fe20008700888 */
[----:B------:R-:W-:-:S03]  /*4e90*/  UIADD3 UR20, UR42, 0x404, URZ ;  /* 0x000004042a147890 */ /* 0x000fc6000fffe03f */
        /* <DEDUP_REMOVED lines=19> */
[----:B------:R-:W-:Y:S02]  /*4fd0*/  UIADD3 UR22, UR43, 0x106, URZ ;  /* 0x000001062b167890 */ /* 0x000fe4000fffe03f */
[----:B------:R-:W-:Y:S01]  /*4fe0*/  UIADD3 UR34, UR43, 0x406, URZ ;  /* 0x000004062b227890 */ /* 0x000fe2000fffe03f */
[----:B------:R-:W-:Y:S01]  /*4ff0*/  QGMMA.64x32x32.F32.E4M3.E4M3 R152, gdesc[UR16], R152 ;  /* 0x00600000109879f3 */ /* 0x000fe20008700898 */
[----:B------:R-:W-:Y:S02]  /*5000*/  UIADD3 UR16, UR42, 0x6, URZ ;  /* 0x000000062a107890 */ /* 0x000fe4000fffe03f */
[----:B------:R-:W-:Y:S01]  /*5010*/  UIADD3 UR18, UR43, 0x6, URZ ;  /* 0x000000062b127890 */ /* 0x000fe2000fffe03f */
[----:B------:R-:W-:Y:S01]  /*5020*/  UMOV UR17, 0x40000040 ;  /* 0x4000004000117882 */ /* 0x000fe20000000000 */
[----:B------:R-:W-:Y:S01]  /*5030*/  UMOV UR19, 0x40000040 ;  /* 0x4000004000137882 */ /* 0x000fe20000000000 */
[----:B------:R-:W-:-:S02]  /*5040*/  UIADD3 UR42, UR42, 0x406, URZ ;  /* 0x000004062a2a7890 */ /* 0x000fc4000fffe03f */
        /* <DEDUP_REMOVED lines=8> */
[----:B------:R-:W-:Y:S01]  /*50d0*/  QGMMA.64x32x32.F32.E4M3.E4M3 R168, gdesc[UR16], R168 ;  /* 0x0060000010a879f3 */ /* 0x000fe200087008a8 */
[----:B------:R-:W-:Y:S01]  /*50e0*/  UMOV UR31, 0x40000040 ;  /* 0x40000040001f7882 */ /* 0x000fe20000000000 */
[----:B------:R-:W-:Y:S01]  /*50f0*/  UMOV UR32, UR16 ;  /* 0x0000001000207c82 */ /* 0x000fe20008000000 */
[----:B------:R-:W-:Y:S01]  /*5100*/  UMOV UR33, UR17 ;  /* 0x0000001100217c82 */ /* 0x000fe20008000000 */
[----:B------:R-:W-:Y:S01]  /*5110*/  UMOV UR35, 0x40000040 ;  /* 0x4000004000237882 */ /* 0x000fe20000000000 */
[----:B------:R-:W-:Y:S04]  /*5120*/  QGMMA.64x32x32.F32.E4M3.E4M3 R136, gdesc[UR20], R136 ;  /* 0x00600000148879f3 */ /* 0x000fe80008700888 */
        /* <DEDUP_REMOVED lines=15> */
[----:B------:R-:W-:Y:S04]  /*5220*/  QGMMA.64x32x32.F32.E4M3.E4M3 R88, gdesc[UR24], R88 ;  /* 0x00600000185879f3 */ /* 0x000fe80008700858 */
[----:B------:R-:W-:Y:S01]  /*5230*/  QGMMA.64x32x32.F32.E4M3.E4M3 R120, gdesc[UR20], R120 ;  /* 0x00600000147879f3 */ /* 0x000fe20008700878 */
[----:B------:R-:W-:-:S03]  /*5240*/  USEL UR20, URZ, 0x1, UP0 ;  /* 0x000000013f147887 */ /* 0x000fc60008000000 */
[----:B------:R-:W-:Y:S03]  /*5250*/  QGMMA.64x32x32.F32.E4M3.E4M3 R152, gdesc[UR16], R152, gsb0 ;  /* 0x00600000109879f3 */ /* 0x000fe60008000898 */
[----:B------:R-:W-:Y:S01]  /*5260*/  ISETP.NE.AND P0, PT, RZ, UR20, PT ;  /* 0x00000014ff007c0c */ /* 0x000fe2000bf05270 */
[----:B------:R-:W-:-:S12]  /*5270*/  WARPGROUP.DEPBAR.LE gsb0, 0x1 ;  /* 0x00008000000079c5 */ /* 0x000fd80000010100 */
[----:B------:R-:W-:Y:S05]  /*5280*/  @!P0 BRA `(.L_x_28) ;  /* 0x0000001400f08947 */ /* 0x000fea0003800000 */
[----:B------:R-:W-:Y:S02]  /*5290*/  WARPGROUP.DEPBAR.LE gsb0, 0x0 ;  /* 0x00008000000079c5 */ /* 0x000fe40000010000 */
[----:B-----5:R-:W-:-:S01]  /*52a0*/  FADD R227, R169, R227 ;  /* 0x000000e3a9e37221 */ /* 0x020fc20000000000 */
[----:B------:R-:W-:Y:S01]  /*52b0*/  FADD R226, R170, R226 ;  /* 0x000000e2aae27221 */ /* 0x000fe20000000000 */
[----:B------:R-:W-:-:S01]  /*52c0*/  FADD R225, R171, R225 ;  /* 0x000000e1abe17221 */ /* 0x000fc20000000000 */
[----:B------:R-:W-:Y:S01]  /*52d0*/  FADD R224, R172, R224 ;  /* 0x000000e0ace07221 */ /* 0x000fe20000000000 */
[----:B------:R-:W-:-:S01]  /*52e0*/  FADD R223, R173, R223 ;  /* 0x000000dfaddf7221 */ /* 0x000fc20000000000 */
[----:B------:R0:W-:Y:S01]  /*52f0*/  STL [R1+0x188], R227 ;  /* 0x000188e301007387 */ /* 0x0001e20000100800 */
[----:B------:R-:W-:-:S01]  /*5300*/  FADD R222, R174, R222 ;  /* 0x000000deaede7221 */ /* 0x000fc20000000000 */
[----:B------:R-:W-:Y:S01]  /*5310*/  FADD R221, R175, R221 ;  /* 0x000000ddafdd7221 */ /* 0x000fe20000000000 */
[----:B------:R-:W-:-:S01]  /*5320*/  FADD R220, R176, R220 ;  /* 0x000000dcb0dc7221 */ /* 0x000fc20000000000 */
[----:B------:R-:W-:Y:S01]  /*5330*/  FADD R219, R177, R219 ;  /* 0x000000dbb1db7221 */ /* 0x000fe20000000000 */
[----:B------:R-:W-:-:S01]  /*5340*/  FADD R218, R178, R218 ;  /* 0x000000dab2da7221 */ /* 0x000fc20000000000 */
[----:B------:R-:W-:Y:S01]  /*5350*/  FADD R217, R179, R217 ;  /* 0x000000d9b3d97221 */ /* 0x000fe20000000000 */
[----:B------:R-:W-:-:S01]  /*5360*/  FADD R216, R180, R216 ;  /* 0x000000d8b4d87221 */ /* 0x000fc20000000000 */
[----:B------:R-:W-:Y:S01]  /*5370*/  FADD R215, R181, R215 ;  /* 0x000000d7b5d77221 */ /* 0x000fe20000000000 */
[----:B------:R-:W-:-:S01]  /*5380*/  FADD R214, R182, R214 ;  /* 0x000000d6b6d67221 */ /* 0x000fc20000000000 */
[----:B0-----:R-:W2:Y:S01]  /*5390*/  LDL.LU R227, [R1+0x18] ;  /* 0x0000180001e37983 */ /* 0x001ea20000300800 */
[----:B------:R-:W-:-:S01]  /*53a0*/  FADD R213, R183, R213 ;  /* 0x000000d5b7d57221 */ /* 0x000fc20000000000 */
[----:B------:R-:W-:Y:S01]  /*53b0*/  FADD R212, R152, R212 ;  /* 0x000000d498d47221 */ /* 0x000fe20000000000 */
[----:B------:R-:W-:-:S01]  /*53c0*/  FADD R211, R153, R211 ;  /* 0x000000d399d37221 */ /* 0x000fc20000000000 */
[----:B------:R0:W-:Y:S01]  /*53d0*/  STL [R1+0x18c], R226 ;  /* 0x00018ce201007387 */ /* 0x0001e20000100800 */
[----:B------:R-:W-:-:S03]  /*53e0*/  FADD R228, R168, R228 ;  /* 0x000000e4a8e47221 */ /* 0x000fc60000000000 */
[----:B0-----:R-:W3:Y:S04]  /*53f0*/  LDL.LU R226, [R1+0x14] ;  /* 0x0000140001e27983 */ /* 0x001ee80000300800 */
[----:B------:R0:W-:Y:S04]  /*5400*/  STL [R1+0x190], R225 ;  /* 0x000190e101007387 */ /* 0x0001e80000100800 */
[----:B0-----:R-:W4:Y:S04]  /*5410*/  LDL.LU R225, [R1+0x10] ;  /* 0x0000100001e17983 */ /* 0x001f280000300800 */
[----:B------:R0:W-:Y:S04]  /*5420*/  STL [R1+0x194], R224 ;  /* 0x000194e001007387 */ /* 0x0001e80000100800 */
[----:B0-----:R-:W4:Y:S04]  /*5430*/  LDL.LU R224, [R1+0xc] ;  /* 0x00000c0001e07983 */ /* 0x001f280000300800 */
[----:B------:R0:W-:Y:S04]  /*5440*/  STL [R1+0x198], R223 ;  /* 0x000198df01007387 */ /* 0x0001e80000100800 */
[----:B0-----:R-:W4:Y:S04]  /*5450*/  LDL.LU R223, [R1+0x8] ;  /* 0x0000080001df7983 */ /* 0x001f280000300800 */
[----:B------:R0:W-:Y:S04]  /*5460*/  STL [R1+0x19c], R222 ;  /* 0x00019cde01007387 */ /* 0x0001e80000100800 */
[----:B0-----:R-:W4:Y:S04]  /*5470*/  LDL.LU R222, [R1+0x4] ;  /* 0x0000040001de7983 */ /* 0x001f280000300800 */
[----:B------:R0:W-:Y:S04]  /*5480*/  STL [R1+0x1a0], R221 ;  /* 0x0001a0dd01007387 */ /* 0x0001e80000100800 */
[----:B0-----:R-:W4:Y:S04]  /*5490*/  LDL.LU R221, [R1] ;  /* 0x0000000001dd7983 */ /* 0x001f280000300800 */
[----:B------:R-:W-:Y:S04]  /*54a0*/  STL [R1+0x1a4], R220 ;  /* 0x0001a4dc01007387 */ /* 0x000fe80000100800 */
        /* <DEDUP_REMOVED lines=8> */
[----:B------:R-:W-:Y:S01]  /*5530*/  STL [R1+0x1c8], R211 ;  /* 0x0001c8d301007387 */ /* 0x000fe20000100800 */
[----:B--2---:R-:W-:-:S01]  /*5540*/  FADD R227, R114, R227 ;  /* 0x000000e372e37221 */ /* 0x004fc20000000000 */
[----:B---3--:R-:W-:Y:S01]  /*5550*/  FADD R226, R113, R226 ;  /* 0x000000e271e27221 */ /* 0x008fe20000000000 */
[----:B----4-:R-:W-:-:S01]  /*5560*/  FADD R225, R112, R225 ;  /* 0x000000e170e17221 */ /* 0x010fc20000000000 */
[----:B------:R-:W-:Y:S01]  /*5570*/  FADD R224, R111, R224 ;  /* 0x000000e06fe07221 */ /* 0x000fe20000000000 */
[----:B------:R-:W-:-:S01]  /*5580*/  FADD R223, R110, R223 ;  /* 0x000000df6edf7221 */ /* 0x000fc20000000000 */
[----:B------:R-:W-:Y:S01]  /*5590*/  FADD R222, R109, R222 ;  /* 0x000000de6dde7221 */ /* 0x000fe20000000000 */
[----:B------:R-:W-:-:S05]  /*55a0*/  FADD R221, R108, R221 ;  /* 0x000000dd6cdd7221 */ /* 0x000fca0000000000 */
[----:B------:R-:W-:Y:S04]  /*55b0*/  STL [R1], R221 ;  /* 0x000000dd01007387 */ /* 0x000fe80000100800 */
[----:B------:R-:W-:Y:S04]  /*55c0*/  STL [R1+0x4], R222 ;  /* 0x000004de01007387 */ /* 0x000fe80000100800 */
[----:B------:R-:W-:Y:S04]  /*55d0*/  STL [R1+0x8], R223 ;  /* 0x000008df01007387 */ /* 0x000fe80000100800 */
[----:B------:R-:W-:Y:S04]  /*55e0*/  STL [R1+0xc], R224 ;  /* 0x00000ce001007387 */ /* 0x000fe80000100800 */
[----:B------:R0:W-:Y:S04]  /*55f0*/  STL [R1+0x18], R227 ;  /* 0x000018e301007387 */ /* 0x0001e80000100800 */
[----:B------:R-:W-:Y:S04]  /*5600*/  STL [R1+0x10], R225 ;  /* 0x000010e101007387 */ /* 0x000fe80000100800 */
[----:B0-----:R-:W2:Y:S04]  /*5610*/  LDL.LU R227, [R1+0x1c] ;  /* 0x00001c0001e37983 */ /* 0x001ea80000300800 */
[----:B------:R0:W-:Y:S04]  /*5620*/  STL [R1+0x14], R226 ;  /* 0x000014e201007387 */ /* 0x0001e80000100800 */
[----:B0-----:R-:W3:Y:S04]  /*5630*/  LDL.LU R226, [R1+0x20] ;  /* 0x0000200001e27983 */ /* 0x001ee80000300800 */
[----:B------:R-:W4:Y:S04]  /*5640*/  LDL.LU R225, [R1+0x24] ;  /* 0x0000240001e17983 */ /* 0x000f280000300800 */
        /* <DEDUP_REMOVED lines=13> */
[----:B------:R-:W4:Y:S01]  /*5720*/  LDL.LU R211, [R1+0x5c] ;  /* 0x00005c0001d37983 */ /* 0x000f220000300800 */
[----:B--2---:R-:W-:-:S05]  /*5730*/  FADD R227, R115, R227 ;  /* 0x000000e373e37221 */ /* 0x004fca0000000000 */
[----:B------:R0:W-:Y:S01]  /*5740*/  STL [R1+0x1c], R227 ;  /* 0x00001ce301007387 */ /* 0x0001e20000100800 */
[----:B---3--:R-:W-:-:S01]  /*5750*/  FADD R226, R116, R226 ;  /* 0x000000e274e27221 */ /* 0x008fc20000000000 */
[----:B----4-:R-:W-:-:S04]  /*5760*/  FADD R225, R117, R225 ;  /* 0x000000e175e17221 */ /* 0x010fc80000000000 */
[----:B------:R2:W-:Y:S01]  /*5770*/  STL [R1+0x20], R226 ;  /* 0x000020e201007387 */ /* 0x0005e20000100800 */
[----:B------:R-:W-:-:S03]  /*5780*/  FADD R224, R118, R224 ;  /* 0x000000e076e07221 */ /* 0x000fc60000000000 */
        /* <DEDUP_REMOVED lines=24> */
[----:B0-----:R-:W4:Y:S01]  /*5910*/  LDL.LU R227, [R1+0x60] ;  /* 0x0000600001e37983 */ /* 0x001f220000300800 */
[----:B------:R-:W-:-:S03]  /*5920*/  FADD R211, R99, R211 ;  /* 0x000000d363d37221 */ /* 0x000fc60000000000 */
[----:B------:R0:W-:Y:S04]  /*5930*/  STL [R1+0x54], R213 ;  /* 0x000054d501007387 */ /* 0x0001e80000100800 */
[----:B--2---:R-:W2:Y:S04]  /*5940*/  LDL.LU R226, [R1+0x64] ;  /* 0x0000640001e27983 */ /* 0x004ea80000300800 */
[----:B------:R0:W-:Y:S04]  /*5950*/  STL [R1+0x58], R212 ;  /* 0x000058d401007387 */ /* 0x0001e80000100800 */
[----:B---3--:R-:W3:Y:S04]  /*5960*/  LDL.LU R225, [R1+0x68] ;  /* 0x0000680001e17983 */ /* 0x008ee80000300800 */
[----:B------:R0:W-:Y:S04]  /*5970*/  STL [R1+0x5c], R211 ;  /* 0x00005cd301007387 */ /* 0x0001e80000100800 */
[----:B----4-:R-:W4:Y:S04]  /*5980*/  LDL.LU R224, [R1+0x6c] ;  /* 0x00006c0001e07983 */ /* 0x010f280000300800 */
[----:B-1----:R-:W4:Y:S04]  /*5990*/  LDL.LU R223, [R1+0x70] ;  /* 0x0000700001df7983 */ /* 0x002f280000300800 */
        /* <DEDUP_REMOVED lines=9> */
[----:B0-----:R-:W4:Y:S04]  /*5a30*/  LDL.LU R213, [R1+0x98] ;  /* 0x0000980001d57983 */ /* 0x001f280000300800 */
[----:B------:R-:W4:Y:S04]  /*5a40*/  LDL.LU R212, [R1+0x9c] ;  /* 0x00009c0001d47983 */ /* 0x000f280000300800 */
[----:B------:R-:W4:Y:S01]  /*5a50*/  LDL.LU R211, [R1+0xa0] ;  /* 0x0000a00001d37983 */ /* 0x000f220000300800 */
[----:B------:R-:W-:-:S01]  /*5a60*/  FADD R227, R100, R227 ;  /* 0x000000e364e37221 */ /* 0x000fc20000000000 */
[----:B--2---:R-:W-:-:S04]  /*5a70*/  FADD R226, R101, R226 ;  /* 0x000000e265e27221 */ /* 0x004fc80000000000 */
[----:B------:R0:W-:Y:S01]  /*5a80*/  STL [R1+0x60], R227 ;  /* 0x000060e301007387 */ /* 0x0001e20000100800 */
[----:B---3--:R-:W-:-:S03]  /*5a90*/  FADD R225, R102, R225 ;  /* 0x000000e166e17221 */ /* 0x008fc60000000000 */
[----:B------:R1:W-:Y:S01]  /*5aa0*/  STL [R1+0x64], R226 ;  /* 0x000064e201007387 */ /* 0x0003e20000100800 */
[----:B----4-:R-:W-:-:S03]  /*5ab0*/  FADD R224, R103, R224 ;  /* 0x000000e067e07221 */ /* 0x010fc60000000000 */
        /* <DEDUP_REMOVED lines=27> */
[----:B-1----:R-:W4:Y:S04]  /*5c70*/  LDL.LU R226, [R1+0xa8] ;  /* 0x0000a80001e27983 */ /* 0x002f280000300800 */
[----:B------:R1:W-:Y:S04]  /*5c80*/  STL [R1+0x9c], R212 ;  /* 0x00009cd401007387 */ /* 0x0003e80000100800 */
[----:B--2---:R-:W2:Y:S04]  /*5c90*/  LDL.LU R225, [R1+0xac] ;  /* 0x0000ac0001e17983 */ /* 0x004ea80000300800 */
[----:B------:R1:W-:Y:S04]  /*5ca0*/  STL [R1+0xa0], R211 ;  /* 0x0000a0d301007387 */ /* 0x0003e80000100800 */
[----:B---3--:R-:W3:Y:S04]  /*5cb0*/  LDL.LU R224, [R1+0xb0] ;  /* 0x0000b00001e07983 */ /* 0x008ee80000300800 */
[----:B----4-:R-:W4:Y:S04]  /*5cc0*/  LDL.LU R223, [R1+0xb4] ;  /* 0x0000b40001df7983 */ /* 0x010f280000300800 */
        /* <DEDUP_REMOVED lines=10> */
[----:B-1----:R-:W4:Y:S04]  /*5d70*/  LDL.LU R212, [R1+0xe0] ;  /* 0x0000e00001d47983 */ /* 0x002f280000300800 */
[----:B------:R-:W4:Y:S01]  /*5d80*/  LDL.LU R211, [R1+0xe4] ;  /* 0x0000e40001d37983 */ /* 0x000f220000300800 */
[----:B------:R-:W-:-:S01]  /*5d90*/  FADD R227, R85, R227 ;  /* 0x000000e355e37221 */ /* 0x000fc20000000000 */
[----:B------:R-:W-:-:S04]  /*5da0*/  FADD R226, R86, R226 ;  /* 0x000000e256e27221 */ /* 0x000fc80000000000 */
[----:B------:R0:W-:Y:S01]  /*5db0*/  STL [R1+0xa4], R227 ;  /* 0x0000a4e301007387 */ /* 0x0001e20000100800 */
[----:B--2---:R-:W-:-:S03]  /*5dc0*/  FADD R225, R87, R225 ;  /* 0x000000e157e17221 */ /* 0x004fc60000000000 */
        /* <DEDUP_REMOVED lines=49> */
[----:B------:R-:W-:Y:S01]  /*60e0*/  STL [R1+0xe8], R227 ;  /* 0x0000e8e301007387 */ /* 0x000fe20000100800 */
[----:B--2---:R-:W-:-:S03]  /*60f0*/  FADD R225, R40, R225 ;  /* 0x000000e128e17221 */ /* 0x004fc60000000000 */
[----:B------:R-:W-:Y:S01]  /*6100*/  STL [R1+0xec], R226 ;  /* 0x0000ece201007387 */ /* 0x000fe20000100800 */
[----:B---3--:R-:W-:-:S03]  /*6110*/  FADD R224, R41, R224 ;  /* 0x000000e029e07221 */ /* 0x008fc60000000000 */
[----:B------:R-:W-:Y:S01]  /*6120*/  STL [R1+0xf0], R225 ;  /* 0x0000f0e101007387 */ /* 0x000fe20000100800 */
[----:B----4-:R-:W-:-:S03]  /*6130*/  FADD R223, R42, R223 ;  /* 0x000000df2adf7221 */ /* 0x010fc60000000000 */
[----:B------:R-:W-:Y:S01]  /*6140*/  STL [R1+0xf4], R224 ;  /* 0x0000f4e001007387 */ /* 0x000fe20000100800 */
[----:B------:R-:W-:-:S03]  /*6150*/  FADD R222, R43, R222 ;  /* 0x000000de2bde7221 */ /* 0x000fc60000000000 */
        /* <DEDUP_REMOVED lines=19> */
[----:B------:R-:W-:-:S01]  /*6290*/  FADD R212, R53, R212 ;  /* 0x000000d435d47221 */ /* 0x000fc20000000000 */
[----:B------:R-:W-:-:S05]  /*62a0*/  FADD R211, R54, R211 ;  /* 0x000000d336d37221 */ /* 0x000fca0000000000 */
        /* <DEDUP_REMOVED lines=22> */
[----:B---3--:R-:W-:-:S03]  /*6410*/  FADD R212, R24, R212 ;  /* 0x000000d418d47221 */ /* 0x008fc60000000000 */
[----:B0-----:R0:W5:Y:S01]  /*6420*/  LDL.LU R211, [R1+0x1c8] ;  /* 0x0001c80001d37983 */ /* 0x0011620000300800 */
[----:B----4-:R-:W-:-:S03]  /*6430*/  FADD R213, R25, R213 ;  /* 0x000000d519d57221 */ /* 0x010fc60000000000 */
[----:B------:R1:W-:Y:S01]  /*6440*/  STL [R1+0x130], R212 ;  /* 0x000130d401007387 */ /* 0x0003e20000100800 */
[----:B------:R-:W-:-:S01]  /*6450*/  FADD R214, R26, R214 ;  /* 0x000000d61ad67221 */ /* 0x000fc20000000000 */
[----:B------:R-:W-:Y:S02]  /*6460*/  FADD R215, R27, R215 ;  /* 0x000000d71bd77221 */ /* 0x000fe40000000000 */
[----:B-1----:R0:W5:Y:S01]  /*6470*/  LDL.LU R212, [R1+0x1c4] ;  /* 0x0001c40001d47983 */ /* 0x0021620000300800 */
[----:B------:R-:W-:-:S03]  /*6480*/  FADD R216, R28, R216 ;  /* 0x000000d81cd87221 */ /* 0x000fc60000000000 */
[----:B------:R1:W-:Y:S01]  /*6490*/  STL [R1+0x134], R213 ;  /* 0x000134d501007387 */ /* 0x0003e20000100800 */
[----:B------:R-:W-:-:S01]  /*64a0*/  FADD R217, R29, R217 ;  /* 0x000000d91dd97221 */ /* 0x000fc20000000000 */
[----:B------:R-:W-:Y:S02]  /*64b0*/  FADD R218, R30, R218 ;  /* 0x000000da1eda7221 */ /* 0x000fe40000000000 */
[----:B-1----:R0:W5:Y:S04]  /*64c0*/  LDL.LU R213, [R1+0x1c0] ;  /* 0x0001c00001d57983 */ /* 0x0021680000300800 */
[----:B------:R1:W-:Y:S01]  /*64d0*/  STL [R1+0x138], R214 ;  /* 0x000138d601007387 */ /* 0x0003e20000100800 */
[----:B------:R-:W-:-:S01]  /*64e0*/  FADD R219, R31, R219 ;  /* 0x000000db1fdb7221 */ /* 0x000fc20000000000 */
[----:B------:R-:W-:-:S02]  /*64f0*/  FADD R220, R32, R220 ;  /* 0x000000dc20dc7221 */ /* 0x000fc40000000000 */
[----:B-1----:R0:W5:Y:S04]  /*6500*/  LDL.LU R214, [R1+0x1bc] ;  /* 0x0001bc0001d67983 */ /* 0x0021680000300800 */
[----:B------:R1:W-:Y:S01]  /*6510*/  STL [R1+0x13c], R215 ;  /* 0x00013cd701007387 */ /* 0x0003e20000100800 */
[----:B------:R-:W-:-:S01]  /*6520*/  FADD R221, R33, R221 ;  /* 0x000000dd21dd7221 */ /* 0x000fc20000000000 */
[----:B------:R-:W-:Y:S02]  /*6530*/  FADD R222, R34, R222 ;  /* 0x000000de22de7221 */ /* 0x000fe40000000000 */
[----:B-1----:R0:W5:Y:S04]  /*6540*/  LDL.LU R215, [R1+0x1b8] ;  /* 0x0001b80001d77983 */ /* 0x0021680000300800 */
[----:B------:R1:W-:Y:S01]  /*6550*/  STL [R1+0x140], R216 ;  /* 0x000140d801007387 */ /* 0x0003e20000100800 */
[----:B------:R-:W-:-:S03]  /*6560*/  FADD R223, R35, R223 ;  /* 0x000000df23df7221 */ /* 0x000fc60000000000 */
        /* <DEDUP_REMOVED lines=13> */
[----:B------:R1:W-:Y:S04]  /*6640*/  STL [R1+0x154], R221 ;  /* 0x000154dd01007387 */ /* 0x0003e80000100800 */
        /* <DEDUP_REMOVED lines=12> */
[----:B-1----:R0:W5:Y:S01]  /*6710*/  LDL.LU R227, [R1+0x188] ;  /* 0x0001880001e37983 */ /* 0x0021620000300800 */
        /* <DEDUP_REMOVED lines=50> */
[----:B0-----:R-:W-:-:S06]  /*6a40*/  UMOV UR6, URZ ;  /* 0x0000003f00067c82 */ /* 0x001fcc0008000000 */
.L_x_28:
[----:B------:R-:W-:Y:S05]  /*6a50*/  @!P1 BRA `(.L_x_29) ;  /* 0x0000000000049947 */ /* 0x000fea0003800000 */
[----:B------:R-:W-:Y:S01]  /*6a60*/  BPT.TRAP 0x1 ;  /* 0x000000040000795c */ /* 0x000fe20000300000 */
.L_x_29:
[----:B------:R0:W-:Y:S04]  /*6a70*/  STL [R1+0x18c], R2 ;  /* 0x00018c0201007387 */ /* 0x0001e80000100800 */
[----:B0-----:R-:W3:Y:S04]  /*6a80*/  LDL R2, [R1+0x170] ;  /* 0x0001700001027983 */ /* 0x001ee80000100800 */
[----:B-----5:R0:W-:Y:S04]  /*6a90*/  STL [R1+0x188], R0 ;  /* 0x0001880001007387 */ /* 0x0201e80000100800 */
[----:B0-----:R-:W4:Y:S01]  /*6aa0*/  LDL R0, [R1+0x174] ;  /* 0x0001740001007983 */ /* 0x001f220000100800 */
[----:B--2---:R-:W-:Y:S01]  /*6ab0*/  IMAD.U32 R229, RZ, RZ, UR36 ;  /* 0x00000024ffe57e24 */ /* 0x004fe2000f8e00ff */
[----:B---3--:R-:W-:-:S02]  /*6ac0*/  ISETP.NE.AND P0, PT, R2, RZ, PT ;  /* 0x000000ff0200720c */ /* 0x008fc40003f05270 */
[----:B------:R0:W5:Y:S11]  /*6ad0*/  LDL.LU R2, [R1+0x18c] ;  /* 0x00018c0001027983 */ /* 0x0001760000300800 */
[----:B------:R-:W-:-:S05]  /*6ae0*/  @P0 LEA R229, R229, UR11, 0x3 ;  /* 0x0000000be5e50c11 */ /* 0x000fca000f8e18ff */
[----:B------:R-:W-:-:S05]  /*6af0*/  @P0 VIADD R229, R229, 0x28 ;  /* 0x00000028e5e50836 */ /* 0x000fca0000000000 */
[----:B----4-:R-:W-:Y:S02]  /*6b00*/  @P0 PRMT R229, R0, 0x654, R229 ;  /* 0x0000065400e50816 */ /* 0x010fe400000000e5 */
[----:B------:R0:W5:Y:S01]  /*6b10*/  LDL.LU R0, [R1+0x188] ;  /* 0x0001880001007983 */ /* 0x0001620000300800 */
[----:B------:R-:W-:Y:S01]  /*6b20*/  UISETP.GT.U32.AND UP0, UPT, UR7, 0x1, UPT ;  /* 0x000000010700788c */ /* 0x000fe2000bf04070 */
[----:B------:R0:W-:Y:S05]  /*6b30*/  @P0 SYNCS.ARRIVE.TRANS64.RED.A1T0 RZ, [R229+URZ], RZ ;  /* 0x000000ffe5ff09a7 */ /* 0x0001ea000810043f */
[----:B------:R-:W-:-:S13]  /*6b40*/  PLOP3.LUT P0, PT, PT, PT, UP0, 0x80, 0x0 ;  /* 0x000000000000781c */ /* 0x000fda0003f0f008 */
[----:B0-----:R-:W-:Y:S05]  /*6b50*/  @P0 BRA `(.L_x_30) ;  /* 0x0000000000040947 */ /* 0x001fea0003800000 */
[----:B------:R-:W-:Y:S01]  /*6b60*/  BPT.TRAP 0x1 ;  /* 0x000000040000795c */ /* 0x000fe20000300000 */
.L_x_30:
[----:B------:R-:W-:Y:S02]  /*6b70*/  UISETP.GT.AND UP2, UPT, UR37, 0x1, UPT ;  /* 0x000000012500788c */ /* 0x000fe4000bf44270 */
[----:B------:R-:W-:Y:S02]  /*6b80*/  UIADD3 UR39, UR39, 0x1, URZ ;  /* 0x0000000127277890 */ /* 0x000fe4000fffe03f */
[----:B------:R-:W-:Y:S02]  /*6b90*/  UIADD3 UR36, UR36, 0x1, URZ ;  /* 0x0000000124247890 */ /* 0x000fe4000fffe03f */
[----:B------:R-:W-:Y:S01]  /*6ba0*/  PLOP3.LUT P0, PT, PT, PT, UP2, 0x80, 0x0 ;  /* 0x000000000000781c */ /* 0x000fe20003f0f028 */
[----:B------:R-:W-:Y:S02]  /*6bb0*/  UISETP.NE.AND UP0, UPT, UR39, 0x5, UPT ;  /* 0x000000052700788c */ /* 0x000fe4000bf05270 */
[----:B------:R-:W-:Y:S02]  /*6bc0*/  UIADD3 UR17, UR37, -0x1, URZ ;  /* 0xffffffff25117890 */ /* 0x000fe4000fffe03f */
[----:B------:R-:W-:-:S02]  /*6bd0*/  USEL UR16, URZ, 0x1, UP0 ;  /* 0x000000013f107887 */ /* 0x000fc40008000000 */
[----:B------:R-:W-:Y:S02]  /*6be0*/  UISETP.NE.AND UP1, UPT, UR36, 0x5, UPT ;  /* 0x000000052400788c */ /* 0x000fe4000bf25270 */
[----:B------:R-:W-:Y:S02]  /*6bf0*/  ULOP3.LUT UR38, UR38, UR16, URZ, 0x3c, !UPT ;  /* 0x0000001026267292 */ /* 0x000fe4000f8e3c3f */
[----:B------:R-:W-:Y:S02]  /*6c00*/  USEL UR39, UR39, URZ, UP0 ;  /* 0x0000003f27277287 */ /* 0x000fe40008000000 */
[----:B------:R-:W-:Y:S01]  /*6c10*/  USEL UR36, UR36, URZ, UP1 ;  /* 0x0000003f24247287 */ /* 0x000fe20008800000 */
[----:B------:R-:W-:Y:S01]  /*6c20*/  UMOV UR16, 0x1 ;  /* 0x0000000100107882 */ /* 0x000fe20000000000 */
[----:B------:R-:W-:Y:S01]  /*6c30*/  UMOV UR37, UR17 ;  /* 0x0000001100257c82 */ /* 0x000fe20008000000 */
[----:B------:R-:W-:Y:S09]  /*6c40*/  @P0 BRA `(.L_x_31) ;  /* 0xffffffd8007c0947 */ /* 0x000ff2000383ffff */
.L_x_23:
[----:B------:R-:W-:-:S04]  /*6c50*/  UISETP.NE.AND UP0, UPT, UR6, URZ, UPT ;  /* 0x0000003f0600728c */ /* 0x000fc8000bf05270 */
[----:B------:R-:W-:-:S06]  /*6c60*/  USEL UR6, URZ, 0x1, !UP0 ;  /* 0x000000013f067887 */ /* 0x000fcc000c000000 */
[----:B------:R-:W-:-:S13]  /*6c70*/  ISETP.NE.AND P0, PT, RZ, UR6, PT ;  /* 0x00000006ff007c0c */ /* 0x000fda000bf05270 */
[----:B------:R-:W-:Y:S05]  /*6c80*/  @!P0 BRA `(.L_x_32) ;  /* 0x00000018005c8947 */ /* 0x000fea0003800000 */
[----:B------:R-:W-:Y:S02]  /*6c90*/  WARPGROUP.DEPBAR.LE gsb0, 0x0 ;  /* 0x00008000000079c5 */ /* 0x000fe40000010000 */
[----:B-----5:R-:W-:Y:S01]  /*6ca0*/  FADD R227, R169, R227 ;  /* 0x000000e3a9e37221 */ /* 0x020fe20000000000 */
[----:B------:R-:W-:Y:S01]  /*6cb0*/  FADD R226, R170, R226 ;  /* 0x000000e2aae27221 */ /* 0x000fe20000000000 */
[----:B------:R-:W-:Y:S01]  /*6cc0*/  FADD R225, R171, R225 ;  /* 0x000000e1abe17221 */ /* 0x000fe20000000000 */
[----:B------:R-:W-:Y:S01]  /*6cd0*/  FADD R224, R172, R224 ;  /* 0x000000e0ace07221 */ /* 0x000fe20000000000 */
[----:B------:R-:W-:Y:S01]  /*6ce0*/  FADD R223, R173, R223 ;  /* 0x000000dfaddf7221 */ /* 0x000fe20000000000 */
[----:B------:R2:W-:Y:S01]  /*6cf0*/  STL [R1+0x188], R227 ;  /* 0x000188e301007387 */ /* 0x0005e20000100800 */
[----:B------:R-:W-:Y:S01]  /*6d00*/  FADD R222, R174, R222 ;  /* 0x000000deaede7221 */ /* 0x000fe20000000000 */
        /* <DEDUP_REMOVED lines=8> */
[----:B--2---:R-:W2:Y:S01]  /*6d90*/  LDL.LU R227, [R1+0x74] ;  /* 0x0000740001e37983 */ /* 0x004ea20000300800 */
        /* <DEDUP_REMOVED lines=13> */
[----:B0-----:R-:W3:Y:S01]  /*6e70*/  LDL.LU R226, [R1+0x70] ;  /* 0x0000700001e27983 */ /* 0x001ee20000300800 */
[----:B------:R-:W-:Y:S01]  /*6e80*/  FADD R201, R163, R201 ;  /* 0x000000c9a3c97221 */ /* 0x000fe20000000000 */
[----:B------:R-:W-:Y:S01]  /*6e90*/  FADD R200, R164, R200 ;  /* 0x000000c8a4c87221 */ /* 0x000fe20000000000 */
[----:B------:R-:W-:Y:S01]  /*6ea0*/  FADD R199, R165, R199 ;  /* 0x000000c7a5c77221 */ /* 0x000fe20000000000 */
[----:B------:R0:W-:Y:S01]  /*6eb0*/  STL [R1+0x190], R225 ;  /* 0x000190e101007387 */ /* 0x0001e20000100800 */
[----:B------:R-:W-:Y:S01]  /*6ec0*/  FADD R198, R166, R198 ;  /* 0x000000c6a6c67221 */ /* 0x000fe20000000000 */
[----:B------:R-:W-:Y:S01]  /*6ed0*/  FADD R197, R167, R197 ;  /* 0x000000c5a7c57221 */ /* 0x000fe20000000000 */
[----:B------:R-:W-:Y:S01]  /*6ee0*/  FADD R228, R168, R228 ;  /* 0x000000e4a8e47221 */ /* 0x000fe20000000000 */
[----:B0-----:R-:W4:Y:S04]  /*6ef0*/  LDL.LU R225, [R1+0x6c] ;  /* 0x00006c0001e17983 */ /* 0x001f280000300800 */
[----:B------:R0:W-:Y:S04]  /*6f00*/  STL [R1+0x194], R224 ;  /* 0x000194e001007387 */ /* 0x0001e80000100800 */
[----:B0-----:R-:W2:Y:S04]  /*6f10*/  LDL.LU R224, [R1+0x68] ;  /* 0x0000680001e07983 */ /* 0x001ea80000300800 */
[----:B------:R0:W-:Y:S04]  /*6f20*/  STL [R1+0x198], R223 ;  /* 0x000198df01007387 */ /* 0x0001e80000100800 */
[----:B0-----:R-:W3:Y:S04]  /*6f30*/  LDL.LU R223, [R1+0x64] ;  /* 0x0000640001df7983 */ /* 0x001ee80000300800 */
[----:B------:R0:W-:Y:S04]  /*6f40*/  STL [R1+0x19c], R222 ;  /* 0x00019cde01007387 */ /* 0x0001e80000100800 */
        /* <DEDUP_REMOVED lines=48> */
[----:B0-----:R-:W2:Y:S04]  /*7250*/  LDL.LU R198, [R1] ;  /* 0x0000000001c67983 */ /* 0x001ea80000300800 */
[----:B------:R0:W-:Y:S01]  /*7260*/  STL [R1+0x200], R197 ;  /* 0x000200c501007387 */ /* 0x0001e20000100800 */
[----:B---3--:R-:W-:Y:S01]  /*7270*/  FADD R220, R98, R220 ;  /* 0x000000dc62dc7221 */ /* 0x008fe20000000000 */
[----:B----4-:R-:W-:Y:S01]  /*7280*/  FADD R219, R97, R219 ;  /* 0x000000db61db7221 */ /* 0x010fe20000000000 */
[----:B--2---:R-:W-:Y:S01]  /*7290*/  FADD R221, R99, R221 ;  /* 0x000000dd63dd7221 */ /* 0x004fe20000000000 */
        /* <DEDUP_REMOVED lines=25> */
[----:B------:R-:W-:-:S05]  /*7430*/  FADD R198, R108, R198 ;  /* 0x000000c66cc67221 */ /* 0x000fca0000000000 */
[----:B------:R2:W-:Y:S04]  /*7440*/  STL [R1], R198 ;  /* 0x000000c601007387 */ /* 0x0005e80000100800 */
[----:B------:R3:W-:Y:S04]  /*7450*/  STL [R1+0x4], R199 ;  /* 0x000004c701007387 */ /* 0x0007e80000100800 */
        /* <DEDUP_REMOVED lines=21> */
[----:B------:R1:W-:Y:S01]  /*75b0*/  STL [R1+0x5c], R221 ;  /* 0x00005cdd01007387 */ /* 0x0003e20000100800 */
[----:B------:R-:W-:-:S03]  /*75c0*/  FADD R227, R73, R227 ;  /* 0x000000e349e37221 */ /* 0x000fc60000000000 */
[----:B------:R1:W-:Y:S04]  /*75d0*/  STL [R1+0x60], R222 ;  /* 0x000060de01007387 */ /* 0x0003e80000100800 */
[----:B------:R1:W-:Y:S04]  /*75e0*/  STL [R1+0x64], R223 ;  /* 0x000064df01007387 */ /* 0x0003e80000100800 */
[----:B------:R1:W-:Y:S04]  /*75f0*/  STL [R1+0x68], R224 ;  /* 0x000068e001007387 */ /* 0x0003e80000100800 */
[----:B0-----:R-:W4:Y:S04]  /*7600*/  LDL.LU R197, [R1+0x78] ;  /* 0x0000780001c57983 */ /* 0x001f280000300800 */
        /* <DEDUP_REMOVED lines=33> */
[----:B------:R-:W-:Y:S01]  /*7820*/  FADD R197, R74, R197 ;  /* 0x000000c54ac57221 */ /* 0x000fe20000000000 */
        /* <DEDUP_REMOVED lines=92> */
[----:B------:R-:W-:-:S05]  /*7df0*/  FADD R197, R41, R197 ;  /* 0x000000c529c57221 */ /* 0x000fca0000000000 */
[----:B------:R0:W-:Y:S01]  /*7e00*/  STL [R1+0xf4], R197 ;  /* 0x0000f4c501007387 */ /* 0x0001e20000100800 */
[----:B------:R-:W-:-:S03]  /*7e10*/  FADD R198, R42, R198 ;  /* 0x000000c62ac67221 */ /* 0x000fc60000000000 */
[----:B0-----:R0:W5:Y:S01]  /*7e20*/  LDL.LU R197, [R1+0x200] ;  /* 0x0002000001c57983 */ /* 0x0011620000300800 */
[----:B--2---:R-:W-:-:S03]  /*7e30*/  FADD R199, R43, R199 ;  /* 0x000000c72bc77221 */ /* 0x004fc60000000000 */
[----:B------:R1:W-:Y:S01]  /*7e40*/  STL [R1+0xf8], R198 ;  /* 0x0000f8c601007387 */ /* 0x0003e20000100800 */
[----:B---3--:R-:W-:Y:S01]  /*7e50*/  FADD R200, R44, R200 ;  /* 0x000000c82cc87221 */ /* 0x008fe20000000000 */
[----:B----4-:R-:W-:Y:S02]  /*7e60*/  FADD R201, R45, R201 ;  /* 0x000000c92dc97221 */ /* 0x010fe40000000000 */
[----:B-1----:R0:W5:Y:S01]  /*7e70*/  LDL.LU R198, [R1+0x1fc] ;  /* 0x0001fc0001c67983 */ /* 0x0021620000300800 */
[----:B------:R-:W-:-:S03]  /*7e80*/  FADD R202, R46, R202 ;  /* 0x000000ca2eca7221 */ /* 0x000fc60000000000 */
[----:B------:R1:W-:Y:S01]  /*7e90*/  STL [R1+0xfc], R199 ;  /* 0x0000fcc701007387 */ /* 0x0003e20000100800 */
[----:B------:R-:W-:-:S03]  /*7ea0*/  FADD R203, R47, R203 ;  /* 0x000000cb2fcb7221 */ /* 0x000fc60000000000 */
[----:B-1----:R0:W5:Y:S01]  /*7eb0*/  LDL.LU R199, [R1+0x1f8] ;  /* 0x0001f80001c77983 */ /* 0x0021620000300800 */
[----:B------:R-:W-:-:S03]  /*7ec0*/  FADD R204, R48, R204 ;  /* 0x000000cc30cc7221 */ /* 0x000fc60000000000 */
[----:B------:R1:W-:Y:S01]  /*7ed0*/  STL [R1+0x100], R200 ;  /* 0x000100c801007387 */ /* 0x0003e20000100800 */
[----:B------:R-:W-:Y:S01]  /*7ee0*/  FADD R205, R49, R205 ;  /* 0x000000cd31cd7221 */ /* 0x000fe20000000000 */
[----:B------:R-:W-:Y:S02]  /*7ef0*/  FADD R206, R50, R206 ;  /* 0x000000ce32ce7221 */ /* 0x000fe40000000000 */
[----:B-1----:R0:W5:Y:S04]  /*7f00*/  LDL.LU R200, [R1+0x1f4] ;  /* 0x0001f40001c87983 */ /* 0x0021680000300800 */
[----:B------:R1:W-:Y:S01]  /*7f10*/  STL [R1+0x104], R201 ;  /* 0x000104c901007387 */ /* 0x0003e20000100800 */
[----:B------:R-:W-:Y:S01]  /*7f20*/  FADD R207, R51, R207 ;  /* 0x000000cf33cf7221 */ /* 0x000fe20000000000 */
[----:B------:R-:W-:-:S02]  /*7f30*/  FADD R208, R52, R208 ;  /* 0x000000d034d07221 */ /* 0x000fc40000000000 */
        /* <DEDUP_REMOVED lines=107> */
[----:B0-----:R-:W-:-:S07]  /*85f0*/  FADD R0, R107, R0 ;  /* 0x000000006b007221 */ /* 0x001fce0000000000 */
.L_x_32:
[----:B------:R-:W-:Y:S02]  /*8600*/  WARPGROUP.DEPBAR.LE gsb0, 0x0 ;  /* 0x00008000000079c5 */ /* 0x000fe40000010000 */
[----:B------:R-:W2:Y:S02]  /*8610*/  LDC R24, c[0x0][0x28c] ;  /* 0x0000a300ff187b82 */ /* 0x000ea40000000800 */
[----:B--2---:R-:W-:-:S13]  /*8620*/  ISETP.GE.AND P0, PT, R24, 0x1, PT ;  /* 0x000000011800780c */ /* 0x004fda0003f06270 */
[----:B------:R-:W-:Y:S05]  /*8630*/  @!P0 BRA `(.L_x_33) ;  /* 0x0000000000748947 */ /* 0x000fea0003800000 */
[----:B------:R-:W-:-:S06]  /*8640*/  UISETP.NE.AND UP0, UPT, UR9, 0x3, UPT ;  /* 0x000000030900788c */ /* 0x000fcc000bf05270 */
[----:B------:R-:W-:-:S13]  /*8650*/  PLOP3.LUT P0, PT, PT, PT, UP0, 0x80, 0x0 ;  /* 0x000000000000781c */ /* 0x000fda0003f0f008 */
[----:B------:R-:W-:Y:S05]  /*8660*/  @!P0 BRA `(.L_x_34) ;  /* 0x0000000000048947 */ /* 0x000fea0003800000 */
[----:B------:R-:W-:Y:S01]  /*8670*/  BPT.TRAP 0x1 ;  /* 0x000000040000795c */ /* 0x000fe20000300000 */
.L_x_34:
[----:B-----5:R2:W-:Y:S04]  /*8680*/  STL [R1+0x188], R0 ;  /* 0x0001880001007387 */ /* 0x0205e80000100800 */
[----:B--2---:R-:W2:Y:S01]  /*8690*/  LDL R0, [R1+0x170] ;  /* 0x0001700001007983 */ /* 0x004ea20000100800 */
[----:B------:R-:W-:Y:S01]  /*86a0*/  BSSY B0, `(.L_x_35) ;  /* 0x0000012000007945 */ /* 0x000fe20003800000 */
[----:B--2---:R-:W-:Y:S02]  /*86b0*/  ISETP.NE.AND P0, PT, R0, RZ, PT ;  /* 0x000000ff0000720c */ /* 0x004fe40003f05270 */
[----:B------:R2:W5:Y:S11]  /*86c0*/  LDL.LU R0, [R1+0x188] ;  /* 0x0001880001007983 */ /* 0x0005760000300800 */
[----:B--2---:R-:W-:Y:S05]  /*86d0*/  @!P0 BRA `(.L_x_36) ;  /* 0x0000000000388947 */ /* 0x004fea0003800000 */
[----:B-----5:R2:W-:Y:S04]  /*86e0*/  STL [R1+0x188], R0 ;  /* 0x0001880001007387 */ /* 0x0205e80000100800 */
[----:B--2---:R-:W2:Y:S01]  /*86f0*/  LDL R0, [R1+0x174] ;  /* 0x0001740001007983 */ /* 0x004ea20000100800 */
[----:B------:R-:W-:-:S04]  /*8700*/  UISETP.LT.AND UP0, UPT, UR10, 0x1, UPT ;  /* 0x000000010a00788c */ /* 0x000fc8000bf01270 */
[----:B------:R-:W-:-:S04]  /*8710*/  USEL UR6, UR10, 0x1, UP0 ;  /* 0x000000010a067887 */ /* 0x000fc80008000000 */
[----:B------:R-:W-:-:S04]  /*8720*/  UIADD3 UR6, UR5, UR10, -UR6 ;  /* 0x0000000a05067290 */ /* 0x000fc8000fffe806 */
[----:B------:R-:W-:-:S04]  /*8730*/  UIMAD.WIDE.U32 UR16, UR6, -0x33333333, URZ ;  /* 0xcccccccd061078a5 */ /* 0x000fc8000f8e003f */
[----:B------:R-:W-:-:S04]  /*8740*/  USHF.R.U32.HI UR16, URZ, 0x2, UR17 ;  /* 0x000000023f107899 */ /* 0x000fc80008011611 */
[----:B------:R-:W-:-:S04]  /*8750*/  UIMAD UR6, UR16, -0x5, UR6 ;  /* 0xfffffffb100678a4 */ /* 0x000fc8000f8e0206 */
[----:B------:R-:W-:-:S04]  /*8760*/  ULEA UR6, UR6, UR11, 0x3 ;  /* 0x0000000b06067291 */ /* 0x000fc8000f8e183f */
[----:B------:R-:W-:-:S06]  /*8770*/  UIADD3 UR6, UR6, 0x28, URZ ;  /* 0x0000002806067890 */ /* 0x000fcc000fffe03f */
[----:B------:R-:W-:-:S05]  /*8780*/  IMAD.U32 R24, RZ, RZ, UR6 ;  /* 0x00000006ff187e24 */ /* 0x000fca000f8e00ff */
[----:B--2---:R-:W-:Y:S02]  /*8790*/  PRMT R24, R0, 0x654, R24 ;  /* 0x0000065400187816 */ /* 0x004fe40000000018 */
[----:B------:R2:W5:Y:S02]  /*87a0*/  LDL.LU R0, [R1+0x188] ;  /* 0x0001880001007983 */ /* 0x0005640000300800 */
[----:B------:R2:W-:Y:S03]  /*87b0*/  SYNCS.ARRIVE.TRANS64.RED.A1T0 RZ, [R24+URZ], RZ ;  /* 0x000000ff18ff79a7 */ /* 0x0005e6000810043f */
.L_x_36:
[----:B------:R-:W-:Y:S05]  /*87c0*/  BSYNC B0 ;  /* 0x0000000000007941 */ /* 0x000fea0003800000 */
.L_x_35:
[----:B------:R-:W-:-:S06]  /*87d0*/  UISETP.GT.U32.AND UP0, UPT, UR7, 0x1, UPT ;  /* 0x000000010700788c */ /* 0x000fcc000bf04070 */
[----:B------:R-:W-:-:S13]  /*87e0*/  PLOP3.LUT P0, PT, PT, PT, UP0, 0x80, 0x0 ;  /* 0x000000000000781c */ /* 0x000fda0003f0f008 */
[----:B------:R-:W-:Y:S05]  /*87f0*/  @P0 BRA `(.L_x_33) ;  /* 0x0000000000040947 */ /* 0x000fea0003800000 */
[----:B------:R-:W-:Y:S01]  /*8800*/  BPT.TRAP 0x1 ;  /* 0x000000040000795c */ /* 0x000fe20000300000 */
.L_x_33:
[----:B-----5:R0:W-:Y:S01]  /*8810*/  STL [R1+0x18c], R2 ;  /* 0x00018c0201007387 */ /* 0x0201e20000100800 */
[----:B------:R-:W1:Y:S01]  /*8820*/  LDC R28, c[0x0][0x288] ;  /* 0x0000a200ff1c7b82 */ /* 0x000e620000000800 */
[----:B------:R-:W-:Y:S02]  /*8830*/  UIADD3 UR11, UR10, UR5, URZ ;  /* 0x000000050a0b7290 */ /* 0x000fe4000fffe03f */
[----:B------:R2:W-:Y:S01]  /*8840*/  STL [R1+0x188], R0 ;  /* 0x0001880001007387 */ /* 0x0005e20000100800 */
[----:B------:R-:W-:Y:S01]  /*8850*/  USHF.R.S32.HI UR12, URZ, 0x1f, UR14 ;  /* 0x0000001f3f0c7899 */ /* 0x000fe2000801140e */
[----:B------:R-:W-:Y:S01]  /*8860*/  ULDC UR20, c[0x0][0x284] ;  /* 0x0000a10000147ab9 */ /* 0x000fe20000000800 */
[----:B------:R-:W-:Y:S01]  /*8870*/  ULDC.64 UR18, c[0x0][0x5d0] ;  /* 0x0001740000127ab9 */ /* 0x000fe20000000a00 */
[----:B0-----:R-:W0:Y:S01]  /*8880*/  S2R R2, SR_TID.X ;  /* 0x0000000000027919 */ /* 0x001e220000002100 */
[----:B--2---:R-:W2:Y:S01]  /*8890*/  LDL.LU R0, [R1+0x184] ;  /* 0x0001840001007983 */ /* 0x004ea20000300800 */
[----:B------:R-:W-:Y:S01]  /*88a0*/  IMAD.MOV.U32 R39, RZ, RZ, RZ ;  /* 0x000000ffff277224 */ /* 0x000fe200078e00ff */
[----:B------:R-:W-:Y:S01]  /*88b0*/  UISETP.GE.U32.AND UP1, UPT, UR10, 0x5, UPT ;  /* 0x000000050a00788c */ /* 0x000fe2000bf26070 */
[----:B0-----:R-:W-:-:S02]  /*88c0*/  SHF.R.U32.HI R24, RZ, 0x2, R2 ;  /* 0x00000002ff187819 */ /* 0x001fc40000011602 */
[----:B------:R-:W-:Y:S02]  /*88d0*/  SHF.R.U32.HI R27, RZ, 0x7, R2 ;  /* 0x00000007ff1b7819 */ /* 0x000fe40000011602 */
[----:B------:R-:W-:Y:S02]  /*88e0*/  LOP3.LUT R26, R2, 0x60, RZ, 0xc0, !PT ;  /* 0x00000060021a7812 */ /* 0x000fe400078ec0ff */
[----:B------:R-:W-:Y:S02]  /*88f0*/  LOP3.LUT R25, R24, 0x7, RZ, 0xc0, !PT ;  /* 0x0000000718197812 */ /* 0x000fe400078ec0ff */
[----:B------:R-:W-:Y:S02]  /*8900*/  LOP3.LUT R24, R27, 0x1, RZ, 0xc0, !PT ;  /* 0x000000011b187812 */ /* 0x000fe400078ec0ff */
[----:B------:R-:W-:-:S03]  /*8910*/  SHF.R.U32.HI R26, RZ, 0x1, R26 ;  /* 0x00000001ff1a7819 */ /* 0x000fc6000001161a */
[----:B------:R-:W-:Y:S01]  /*8920*/  IMAD.SHL.U32 R30, R24, 0x40, RZ ;  /* 0x00000040181e7824 */ /* 0x000fe200078e00ff */
[----:B------:R-:W-:-:S04]  /*8930*/  IADD3 R27, RZ, -R26, -R25 ;  /* 0x8000001aff1b7210 */ /* 0x000fc80007ffe819 */
[----:B------:R-:W-:Y:S01]  /*8940*/  LOP3.LUT R25, R30, 0x40, R25, 0xe2, !PT ;  /* 0x000000401e197812 */ /* 0x000fe200078ee219 */
[----:B------:R-:W-:Y:S02]  /*8950*/  IMAD R43, R24, -0x40, R27 ;  /* 0xffffffc0182b7824 */ /* 0x000fe400078e021b */
[----:B--2---:R-:W-:Y:S02]  /*8960*/  IMAD R29, R0, 0xa0, RZ ;  /* 0x000000a0001d7824 */ /* 0x004fe400078e02ff */
[----:B------:R-:W2:Y:S01]  /*8970*/  LDL.LU R0, [R1+0x180] ;  /* 0x0001800001007983 */ /* 0x000ea20000300800 */
[C---:B------:R-:W-:Y:S01]  /*8980*/  LOP3.LUT R24, R2.reuse, 0x3, RZ, 0xc0, !PT ;  /* 0x0000000302187812 */ /* 0x040fe200078ec0ff */
[----:B------:R-:W-:Y:S01]  /*8990*/  IMAD.SHL.U32 R32, R2, 0x2, RZ ;  /* 0x0000000202207824 */ /* 0x000fe200078e00ff */
[----:B------:R-:W-:Y:S01]  /*89a0*/  LOP3.LUT R38, R25, R26, RZ, 0xfc, !PT ;  /* 0x0000001a19267212 */ /* 0x000fe200078efcff */
[----:B------:R0:W5:Y:S01]  /*89b0*/  LDL.LU R2, [R1+0x18c] ;  /* 0x00018c0001027983 */ /* 0x0001620000300800 */
[----:B------:R-:W-:Y:S01]  /*89c0*/  UISETP.GT.U32.AND UP0, UPT, UR11, 0x4, UPT ;  /* 0x000000040b00788c */ /* 0x000fe2000bf04070 */
[----:B-1----:R-:W-:Y:S01]  /*89d0*/  IMAD R44, R24, -0x2, R28 ;  /* 0xfffffffe182c7824 */ /* 0x002fe200078e021c */
[----:B------:R-:W-:-:S02]  /*89e0*/  ISETP.GE.AND P0, PT, R29, R28, PT ;  /* 0x0000001c1d00720c */ /* 0x000fc40003f06270 */
[----:B------:R-:W-:Y:S01]  /*89f0*/  LOP3.LUT R32, R29, 0x6, R32, 0xf8, !PT ;  /* 0x000000061d207812 */ /* 0x000fe200078ef820 */
[----:B------:R-:W-:Y:S02]  /*8a00*/  UISETP.LT.U32.AND UP0, UPT, UR10, 0x5, UP0 ;  /* 0x000000050a00788c */ /* 0x000fe40008701070 */
[----:B------:R-:W-:Y:S01]  /*8a10*/  UIMAD UR5, UR12, UR18, URZ ;  /* 0x000000120c0572a4 */ /* 0x000fe2000f8e023f */
[----:B------:R-:W-:Y:S01]  /*8a20*/  SHF.R.S32.HI R33, RZ, 0x1f, R32 ;  /* 0x0000001fff217819 */ /* 0x000fe20000011420 */
[----:B------:R-:W-:Y:S01]  /*8a30*/  UIMAD.WIDE.U32 UR16, UR11, -0x33333333, URZ ;  /* 0xcccccccd0b1078a5 */ /* 0x000fe2000f8e003f */
[C---:B--2---:R-:W-:Y:S02]  /*8a40*/  IMAD R24, R0.reuse, 0xc0, RZ ;  /* 0x000000c000187824 */ /* 0x044fe400078e02ff */
[----:B------:R-:W-:Y:S02]  /*8a50*/  IMAD.WIDE R38, R0, 0xc0, R38 ;  /* 0x000000c000267825 */ /* 0x000fe400078e0226 */
[----:B------:R0:W5:Y:S01]  /*8a60*/  LDL.LU R0, [R1+0x188] ;  /* 0x0001880001007983 */ /* 0x0001620000300800 */
[----:B------:R-:W-:Y:S01]  /*8a70*/  ISETP.GE.OR P0, PT, R24, UR20, P0 ;  /* 0x0000001418007c0c */ /* 0x000fe20008706670 */
[----:B------:R-:W-:Y:S01]  /*8a80*/  IMAD.U32 R27, RZ, RZ, UR18 ;  /* 0x00000012ff1b7e24 */ /* 0x000fe2000f8e00ff */
[----:B------:R-:W-:-:S02]  /*8a90*/  USEL UR15, URZ, 0x1, !UP0 ;  /* 0x000000013f0f7887 */ /* 0x000fc4000c000000 */
[----:B------:R-:W-:Y:S02]  /*8aa0*/  UIMAD UR6, UR14, UR19, UR5 ;  /* 0x000000130e0672a4 */ /* 0x000fe4000f8e0205 */
[----:B------:R-:W-:Y:S01]  /*8ab0*/  IMAD.WIDE.U32 R26, R27, UR14, R32 ;  /* 0x0000000e1b1a7c25 */ /* 0x000fe2000f8e0020 */
[----:B------:R-:W-:Y:S02]  /*8ac0*/  USHF.R.U32.HI UR16, URZ, 0x2, UR17 ;  /* 0x000000023f107899 */ /* 0x000fe40008011611 */
[----:B------:R-:W-:Y:S01]  /*8ad0*/  ULOP3.LUT UR4, UR4, UR15, URZ, 0x3c, !UPT ;  /* 0x0000000f04047292 */ /* 0x000fe2000f8e3c3f */
[----:B------:R-:W-:Y:S01]  /*8ae0*/  IADD3 R43, -R24, UR20, R43 ;  /* 0x00000014182b7c10 */ /* 0x000fe2000fffe12b */
[----:B------:R-:W-:Y:S01]  /*8af0*/  UIMAD UR5, UR16, -0x5, UR11 ;  /* 0xfffffffb100578a4 */ /* 0x000fe2000f8e020b */
[----:B------:R-:W-:Y:S01]  /*8b00*/  VIADD R27, R27, UR6 ;  /* 0x000000061b1b7c36 */ /* 0x000fe20008000000 */
[----:B------:R-:W-:Y:S01]  /*8b10*/  @UP1 ULOP3.LUT UR4, UR4, 0x1, UR16, 0x78, !UPT ;  /* 0x0000000104041892 */ /* 0x000fe2000f8e7810 */
[----:B------:R-:W-:-:S02]  /*8b20*/  IMAD.IADD R44, R44, 0x1, -R29 ;  /* 0x000000012c2c7824 */ /* 0x000fc400078e0a1d */
[----:B------:R-:W-:Y:S01]  /*8b30*/  IMAD.MOV.U32 R42, RZ, RZ, -0x1 ;  /* 0xffffffffff2a7424 */ /* 0x000fe200078e00ff */
[----:B0-----:R-:W-:Y:S08]  /*8b40*/  @P0 BRA `(.L_x_37) ;  /* 0x000000b8006c0947 */ /* 0x001ff00003800000 */
[----:B------:R-:W0:Y:S01]  /*8b50*/  LDC.64 R28, c[0x0][0x5c8] ;  /* 0x00017200ff1c7b82 */ /* 0x000e220000000a00 */
[----:B------:R-:W-:Y:S01]  /*8b60*/  ULDC.64 UR16, c[0x0][0x5c0] ;  /* 0x0001700000107ab9 */ /* 0x000fe20000000a00 */
[----:B------:R-:W-:Y:S01]  /*8b70*/  BSSY B0, `(.L_x_37) ;  /* 0x0000b98000007945 */ /* 0x000fe20003800000 */
[-C--:B0-----:R-:W-:Y:S01]  /*8b80*/  IMAD R24, R39, R28.reuse, RZ ;  /* 0x0000001c27187224 */ /* 0x081fe200078e02ff */
[----:B------:R-:W-:Y:S01]  /*8b90*/  SHF.L.U64.HI R34, R28, 0x3, R29 ;  /* 0x000000031c227819 */ /* 0x000fe2000001021d */
[----:B------:R-:W-:-:S04]  /*8ba0*/  IMAD.WIDE.U32 R26, R38, R28, R26 ;  /* 0x0000001c261a7225 */ /* 0x000fc800078e001a */
[----:B------:R-:W-:Y:S01]  /*8bb0*/  IMAD R25, R38, R29, R24 ;  /* 0x0000001d26197224 */ /* 0x000fe200078e0218 */
[----:B------:R-:W-:Y:S01]  /*8bc0*/  IADD3 R24, P3, R26, UR16, RZ ;  /* 0x000000101a187c10 */ /* 0x000fe2000ff7e0ff */
[C---:B------:R-:W-:Y:S01]  /*8bd0*/  IMAD.SHL.U32 R35, R28.reuse, 0x8, RZ ;  /* 0x000000081c237824 */ /* 0x040fe200078e00ff */
[----:B------:R-:W-:Y:S01]  /*8be0*/  LEA R30, P2, R28, R26, 0x7 ;  /* 0x0000001a1c1e7211 */ /* 0x000fe200078438ff */
[----:B------:R-:W-:-:S03]  /*8bf0*/  IMAD.IADD R27, R27, 0x1, R25 ;  /* 0x000000011b1b7824 */ /* 0x000fc600078e0219 */
[----:B------:R-:W-:Y:S02]  /*8c00*/  IADD3 R26, P1, P0, R26, UR16, R35 ;  /* 0x000000101a1a7c10 */ /* 0x000fe4000f83e023 */
[----:B------:R-:W-:Y:S02]  /*8c10*/  IADD3.X R25, R27, UR17, RZ, P3, !PT ;  /* 0x000000111b197c10 */ /* 0x000fe40009ffe4ff */
[----:B------:R-:W-:Y:S02]  /*8c20*/  FSETP.NEU.AND P3, PT, RZ, UR8, PT ;  /* 0x00000008ff007c0b */ /* 0x000fe4000bf6d000 */
[----:B------:R-:W-:Y:S02]  /*8c30*/  LEA.HI.X R31, R28, R27, R29, 0x7, P2 ;  /* 0x0000001b1c1f7211 */ /* 0x000fe400010f3c1d */
[C---:B------:R-:W-:Y:S02]  /*8c40*/  IADD3 R28, P2, R30.reuse, UR16, RZ ;  /* 0x000000101e1c7c10 */ /* 0x040fe4000ff5e0ff */
[----:B------:R-:W-:-:S02]  /*8c50*/  IADD3 R30, P5, P6, R30, UR16, R35 ;  /* 0x000000101e1e7c10 */ /* 0x000fc4000febe023 */
[----:B------:R-:W-:Y:S02]  /*8c60*/  IADD3.X R29, R31, UR17, RZ, P2, !PT ;  /* 0x000000111f1d7c10 */ /* 0x000fe400097fe4ff */
[--C-:B------:R-:W-:Y:S02]  /*8c70*/  IADD3.X R27, R27, UR17, R34.reuse, P1, P0 ;  /* 0x000000111b1b7c10 */ /* 0x100fe40008fe0422 */
[----:B------:R-:W-:Y:S01]  /*8c80*/  IADD3.X R31, R31, UR17, R34, P5, P6 ;  /* 0x000000111f1f7c10 */ /* 0x000fe2000afec422 */
[----:B------:R-:W-:Y:S06]  /*8c90*/  @!P3 BRA `(.L_x_38) ;  /* 0x000000880094b947 */ /* 0x000fec0003800000 */
[----:B------:R-:W-:Y:S01]  /*8ca0*/  ULDC.64 UR16, c[0x0][0x5b8] ;  /* 0x00016e0000107ab9 */ /* 0x000fe20000000a00 */
[----:B------:R-:W-:Y:S01]  /*8cb0*/  ISETP.GE.AND P3, PT, R43, 0x1, PT ;  /* 0x000000012b00780c */ /* 0x000fe20003f66270 */
[----:B------:R-:W-:Y:S02]  /*8cc0*/  UIMAD UR6, UR12, UR16, URZ ;  /* 0x000000100c0672a4 */ /* 0x000fe4000f8e023f */
[----:B------:R-:W-:Y:S01]  /*8cd0*/  IMAD.U32 R35, RZ, RZ, UR16 ;  /* 0x00000010ff237e24 */ /* 0x000fe2000f8e00ff */
[----:B------:R-:W-:Y:S01]  /*8ce0*/  BSSY B1, `(.L_x_39) ;  /* 0x0000010000017945 */ /* 0x000fe20003800000 */
[----:B------:R-:W-:Y:S01]  /*8cf0*/  ISETP.LT.OR P1, PT, R44, 0x1, !P3 ;  /* 0x000000012c00780c */ /* 0x000fe20005f21670 */
[----:B------:R-:W-:Y:S02]  /*8d00*/  UIMAD UR6, UR14, UR17, UR6 ;  /* 0x000000110e0672a4 */ /* 0x000fe4000f8e0206 */
[----:B------:R-:W-:Y:S01]  /*8d10*/  IMAD.WIDE.U32 R32, R35, UR14, R32 ;  /* 0x0000000e23207c25 */ /* 0x000fe2000f8e0020 */
[----:B------:R-:W-:Y:S01]  /*8d20*/  PRMT R34, RZ, 0x7610, R34 ;  /* 0x00007610ff227816 */ /* 0x000fe20000000022 */
[----:B------:R-:W-:Y:S01]  /*8d30*/  ULDC.64 UR14, c[0x0][0x5b0] ;  /* 0x00016c00000e7ab9 */ /* 0x000fe20000000a00 */
[----:B------:R-:W-:Y:S01]  /*8d40*/  ULDC.64 UR16, c[0x0][0x5a8] ;  /* 0x00016a0000107ab9 */ /* 0x000fe20000000a00 */
[----:B------:R-:W-:-:S02]  /*8d50*/  IMAD.MOV.U32 R40, RZ, RZ, R32 ;  /* 0x000000ffff287224 */ /* 0x000fc400078e0020 */
[----:B------:R-:W-:Y:S02]  /*8d60*/  VIADD R41, R33, UR6 ;  /* 0x0000000621297c36 */ /* 0x000fe40008000000 */
[----:B------:R-:W-:Y:S02]  /*8d70*/  IMAD R35, R39, UR14, RZ ;  /* 0x0000000e27237c24 */ /* 0x000fe4000f8e02ff */
[----:B------:R-:W-:-:S04]  /*8d80*/  IMAD.WIDE.U32 R32, R38, UR14, R40 ;  /* 0x0000000e26207c25 */ /* 0x000fc8000f8e0028 */
[----:B------:R-:W-:Y:S01]  /*8d90*/  IMAD R35, R38, UR15, R35 ;  /* 0x0000000f26237c24 */ /* 0x000fe2000f8e0223 */
[----:B------:R-:W-:-:S04]  /*8da0*/  IADD3 R32, P0, R32, UR16, RZ ;  /* 0x0000001020207c10 */ /* 0x000fc8000ff1e0ff */
[----:B------:R-:W-:Y:S01]  /*8db0*/  IADD3.X R33, R33, UR17, R35, P0, !PT ;  /* 0x0000001121217c10 */ /* 0x000fe200087fe423 */
[----:B------:R-:W-:Y:S08]  /*8dc0*/  @P1 BRA `(.L_x_40) ;  /* 0x0000000000041947 */ /* 0x000ff00003800000 */
[----:B------:R0:W5:Y:S02]  /*8dd0*/  LDG.E.U8 R34, desc[UR40][R32.64] ;  /* 0x0000002820227981 */ /* 0x000164000c1e1100 */
.L_x_40:
[----:B------:R-:W-:Y:S05]  /*8de0*/  BSYNC B1 ;  /* 0x0000000000017941 */ /* 0x000fea0003800000 */
.L_x_39:
[----:B-----5:R-:W-:Y:S01]  /*8df0*/  LOP3.LUT R34, R34, 0xff, RZ, 0xc0, !PT ;  /* 0x000000ff22227812 */ /* 0x020fe200078ec0ff */
[----:B------:R-:W-:Y:S01]  /*8e00*/  BSSY B1, `(.L_x_41) ;  /* 0x000000b000017945 */ /* 0x000fe20003800000 */
[----:B------:R-:W-:Y:S02]  /*8e10*/  ISETP.LT.OR P0, PT, R44, 0x2, !P3 ;  /* 0x000000022c00780c */ /* 0x000fe40005f01670 */
[----:B------:R-:W-:-:S05]  /*8e20*/  F2FP.F16.E4M3.UNPACK_B R34, R34 ;  /* 0x00000022ff22723e */ /* 0x000fca00020006ff */
[----:B------:R-:W-:-:S05]  /*8e30*/  HADD2.F32 R34, -RZ, R34.H0_H0 ;  /* 0x20000022ff227230 */ /* 0x000fca0000004100 */
[----:B------:R-:W-:Y:S01]  /*8e40*/  FMUL R35, R34, UR8 ;  /* 0x0000000822237c20 */ /* 0x000fe20008400000 */
[----:B------:R-:W-:-:S03]  /*8e50*/  PRMT R34, RZ, 0x7610, R34 ;  /* 0x00007610ff227816 */ /* 0x000fc60000000022 */
[----:B------:R-:W-:-:S05]  /*8e60*/  FFMA R35, R228, UR13, R35 ;  /* 0x0000000de4237c23 */ /* 0x000fca0008000023 */
[----:B------:R-:W-:-:S05]  /*8e70*/  F2FP.SATFINITE.E4M3.F32.PACK_AB_MERGE_C R35, RZ, R35, RZ ;  /* 0x00000023ff23723e */ /* 0x000fca00048070ff */
[----:B------:R1:W-:Y:S01]  /*8e80*/  @!P1 STG.E.U8 desc[UR40][R24.64], R35 ;  /* 0x0000002318009986 */ /* 0x0003e2000c101128 */
[----:B------:R-:W-:Y:S05]  /*8e90*/  @P0 BRA `(.L_x_42) ;  /* 0x0000000000040947 */ /* 0x000fea0003800000 */
[----:B------:R2:W5:Y:S02]  /*8ea0*/  LDG.E.U8 R34, desc[UR40][R32.64+0x1] ;  /* 0x0000012820227981 */ /* 0x000564000c1e1100 */
.L_x_42:
[----:B------:R-:W-:Y:S05]  /*8eb0*/  BSYNC B1 ;  /* 0x0000000000017941 */ /* 0x000fea0003800000 */
.L_x_41:
[----:B-----5:R-:W-:Y:S01]  /*8ec0*/  LOP3.LUT R34, R34, 0xff, RZ, 0xc0, !PT ;  /* 0x000000ff22227812 */ /* 0x020fe200078ec0ff */
[----:B------:R-:W-:Y:S01]  /*8ed0*/  BSSY B1, `(.L_x_43) ;  /* 0x0000013000017945 */ /* 0x000fe20003800000 */
[----:B------:R-:W-:Y:S02]  /*8ee0*/  IADD3 R37, P1, R38, 0x8, RZ ;  /* 0x0000000826257810 */ /* 0x000fe40007f3e0ff */
[----:B------:R-:W-:Y:S02]  /*8ef0*/  F2FP.F16.E4M3.UNPACK_B R34, R34 ;  /* 0x00000022ff22723e */ /* 0x000fe400020006ff */
[----:B------:R-:W-:Y:S01]  /*8f00*/  ISETP.GE.AND P2, PT, R43, 0x9, PT ;  /* 0x000000092b00780c */ /* 0x000fe20003f46270 */
[----:B-1----:R-:W-:Y:S02]  /*8f10*/  IMAD.X R35, RZ, RZ, R39, P1 ;  /* 0x000000ffff237224 */ /* 0x002fe400008e0627 */
[----:B------:R-:W-:Y:S01]  /*8f20*/  HADD2.F32 R34, -RZ, R34.H0_H0 ;  /* 0x20000022ff227230 */ /* 0x000fe20000004100 */
[----:B------:R-:W-:Y:S01]  /*8f30*/  ISETP.LT.OR P5, PT, R44, 0x1, !P2 ;  /* 0x000000012c00780c */ /* 0x000fe200057a1670 */
[----:B------:R-:W-:-:S03]  /*8f40*/  IMAD R46, R35, UR14, RZ ;  /* 0x0000000e232e7c24 */ /* 0x000fc6000f8e02ff */
[----:B------:R-:W-:Y:S01]  /*8f50*/  FMUL R36, R34, UR8 ;  /* 0x0000000822247c20 */ /* 0x000fe20008400000 */
[----:B------:R-:W-:-:S04]  /*8f60*/  IMAD.WIDE.U32 R34, R37, UR14, R40 ;  /* 0x0000000e25227c25 */ /* 0x000fc8000f8e0028 */
[----:B------:R-:W-:Y:S01]  /*8f70*/  FFMA R36, R227, UR13, R36 ;  /* 0x0000000de3247c23 */ /* 0x000fe20008000024 */
[----:B------:R-:W-:Y:S01]  /*8f80*/  IMAD R37, R37, UR15, R46 ;  /* 0x0000000f25257c24 */ /* 0x000fe2000f8e022e */
[----:B------:R-:W-:-:S03]  /*8f90*/  IADD3 R34, P1, R34, UR16, RZ ;  /* 0x0000001022227c10 */ /* 0x000fc6000ff3e0ff */
[----:B------:R-:W-:Y:S02]  /*8fa0*/  F2FP.SATFINITE.E4M3.F32.PACK_AB_MERGE_C R45, RZ, R36, RZ ;  /* 0x00000024ff2d723e */ /* 0x000fe400048070ff */
[----:B------:R-:W-:Y:S02]  /*8fb0*/  IADD3.X R35, R35, UR17, R37, P1, !PT ;  /* 0x0000001123237c10 */ /* 0x000fe40008ffe425 */
[----:B------:R-:W-:Y:S01]  /*8fc0*/  PRMT R36, RZ, 0x7610, R36 ;  /* 0x00007610ff247816 */ /* 0x000fe20000000024 */
[----:B------:R1:W-:Y:S01]  /*8fd0*/  @!P0 STG.E.U8 desc[UR40][R24.64+0x1], R45 ;  /* 0x0000012d18008986 */ /* 0x0003e2000c101128 */
[----:B------:R-:W-:Y:S05]  /*8fe0*/  @P5 BRA `(.L_x_44) ;  /* 0x0000000000045947 */ /* 0x000fea0003800000 */
[----:B------:R0:W5:Y:S02]  /*8ff0*/  LDG.E.U8 R36, desc[UR40][R34.64] ;  /* 0x0000002822247981 */ /* 0x000164000c1e1100 */
.L_x_44:
[----:B------:R-:W-:Y:S05]  /*9000*/  BSYNC B1 ;  /* 0x0000000000017941 */ /* 0x000fea0003800000 */
.L_x_43:
        /* <DEDUP_REMOVED lines=12> */
.L_x_46:
[----:B------:R-:W-:Y:S05]  /*90d0*/  BSYNC B1 ;  /* 0x0000000000017941 */ /* 0x000fea0003800000 */
.L_x_45:
[----:B-----5:R-:W-:Y:S01]  /*90e0*/  LOP3.LUT R36, R36, 0xff, RZ, 0xc0, !PT ;  /* 0x000000ff24247812 */ /* 0x020fe200078ec0ff */
[----:B------:R-:W-:Y:S01]  /*90f0*/  BSSY B1, `(.L_x_47) ;  /* 0x000000b000017945 */ /* 0x000fe20003800000 */
[----:B------:R-:W-:Y:S02]  /*9100*/  ISETP.LT.OR P1, PT, R44, 0x9, !P3 ;  /* 0x000000092c00780c */ /* 0x000fe40005f21670 */
[----:B------:R-:W-:-:S05]  /*9110*/  F2FP.F16.E4M3.UNPACK_B R36, R36 ;  /* 0x00000024ff24723e */ /* 0x000fca00020006ff */
[----:B------:R-:W-:-:S05]  /*9120*/  HADD2.F32 R36, -RZ, R36.H0_H0 ;  /* 0x20000024ff247230 */ /* 0x000fca0000004100 */
[----:B------:R-:W-:-:S04]  /*9130*/  FMUL R36, R36, UR8 ;  /* 0x0000000824247c20 */ /* 0x000fc80008400000 */
[----:B------:R-:W-:-:S05]  /*9140*/  FFMA R36, R225, UR13, R36 ;  /* 0x0000000de1247c23 */ /* 0x000fca0008000024 */
[----:B0-----:R-:W-:Y:S02]  /*9150*/  F2FP.SATFINITE.E4M3.F32.PACK_AB_MERGE_C R37, RZ, R36, RZ ;  /* 0x00000024ff25723e */ /* 0x001fe400048070ff */
[----:B------:R-:W-:-:S03]  /*9160*/  PRMT R36, RZ, 0x7610, R36 ;  /* 0x00007610ff247816 */ /* 0x000fc60000000024 */
[----:B------:R0:W-:Y:S01]  /*9170*/  @!P0 STG.E.U8 desc[UR40][R26.64+0x1], R37 ;  /* 0x000001251a008986 */ /* 0x0001e2000c101128 */
[----:B------:R-:W-:Y:S05]  /*9180*/  @P1 BRA `(.L_x_48) ;  /* 0x0000000000041947 */ /* 0x000fea0003800000 */
[----:B------:R0:W5:Y:S02]  /*9190*/  LDG.E.U8 R36, desc[UR40][R32.64+0x8] ;  /* 0x0000082820247981 */ /* 0x000164000c1e1100 */
.L_x_48:
[----:B------:R-:W-:Y:S05]  /*91a0*/  BSYNC B1 ;  /* 0x0000000000017941 */ /* 0x000fea0003800000 */
.L_x_47:
[----:B-----5:R-:W-:Y:S01]  /*91b0*/  LOP3.LUT R36, R36, 0xff, RZ, 0xc0, !PT ;  /* 0x000000ff24247812 */ /* 0x020fe200078ec0ff */
[----:B------:R-:W-:Y:S01]  /*91c0*/  BSSY B1, `(.L_x_49) ;  /* 0x000000b000017945 */ /* 0x000fe20003800000 */
[----:B------:R-:W-:Y:S02]  /*91d0*/  ISETP.LT.OR P0, PT, R44, 0xa, !P3 ;  /* 0x0000000a2c00780c */ /* 0x000fe40005f01670 */
[----:B------:R-:W-:-:S05]  /*91e0*/  F2FP.F16.E4M3.UNPACK_B R36, R36 ;  /* 0x00000024ff24723e */ /* 0x000fca00020006ff */
[----:B------:R-:W-:-:S05]  /*91f0*/  HADD2.F32 R36, -RZ, R36.H0_H0 ;  /* 0x20000024ff247230 */ /* 0x000fca0000004100 */
[----:B0-----:R-:W-:Y:S01]  /*9200*/  FMUL R37, R36, UR8 ;  /* 0x0000000824257c20 */ /* 0x001fe20008400000 */
[----:B------:R-:W-:-:S03]  /*9210*/  PRMT R36, RZ, 0x7610, R36 ;  /* 0x00007610ff247816 */ /* 0x000fc60000000024 */
[----:B------:R-:W-:-:S05]  /*9220*/  FFMA R37, R224, UR13, R37 ;  /* 0x0000000de0257c23 */ /* 0x000fca0008000025 */
[----:B------:R-:W-:-:S05]  /*9230*/  F2FP.SATFINITE.E4M3.F32.PACK_AB_MERGE_C R37, RZ, R37, RZ ;  /* 0x00000025ff25723e */ /* 0x000fca00048070ff */
[----:B------:R0:W-:Y:S01]  /*9240*/  @!P1 STG.E.U8 desc[UR40][R24.64+0x8], R37 ;  /* 0x0000082518009986 */ /* 0x0001e2000c101128 */
[----:B------:R-:W-:Y:S05]  /*9250*/  @P0 BRA `(.L_x_50) ;  /* 0x0000000000040947 */ /* 0x000fea0003800000 */
[----:B------:R0:W5:Y:S02]  /*9260*/  LDG.E.U8 R36, desc[UR40][R32.64+0x9] ;  /* 0x0000092820247981 */ /* 0x000164000c1e1100 */
.L_x_50:
[----:B------:R-:W-:Y:S05]  /*9270*/  BSYNC B1 ;  /* 0x0000000000017941 */ /* 0x000fea0003800000 */
.L_x_49:
        /* <DEDUP_REMOVED lines=12> */
.L_x_52:
[----:B------:R-:W-:Y:S05]  /*9340*/  BSYNC B1 ;  /* 0x0000000000017941 */ /* 0x000fea0003800000 */
.L_x_51:
        /* <DEDUP_REMOVED lines=12> */
.L_x_54:
[----:B------:R-:W-:Y:S05]  /*9410*/  BSYNC B1 ;  /* 0x0000000000017941 */ /* 0x000fea0003800000 */
.L_x_53:
        /* <DEDUP_REMOVED lines=12> */
.L_x_56:
[----:B------:R-:W-:Y:S05]  /*94e0*/  BSYNC B1 ;  /* 0x0000000000017941 */ /* 0x000fea0003800000 */
.L_x_55:
        /* <DEDUP_REMOVED lines=12> */
.L_x_58:
[----:B------:R-:W-:Y:S05]  /*95b0*/  BSYNC B1 ;  /* 0x0000000000017941 */ /* 0x000fea0003800000 */
.L_x_57:
        /* <DEDUP_REMOVED lines=12> */
.L_x_60:
[----:B------:R-:W-:Y:S05]  /*9680*/  BSYNC B1 ;  /* 0x0000000000017941 */ /* 0x000fea0003800000 */
.L_x_59:
        /* <DEDUP_REMOVED lines=12> */
.L_x_62:
[----:B------:R-:W-:Y:S05]  /*9750*/  BSYNC B1 ;  /* 0x0000000000017941 */ /* 0x000fea0003800000 */
.L_x_61:
        /* <DEDUP_REMOVED lines=12> */
.L_x_64:
[----:B------:R-:W-:Y:S05]  /*9820*/  BSYNC B1 ;  /* 0x0000000000017941 */ /* 0x000fea0003800000 */
.L_x_63:
        /* <DEDUP_REMOVED lines=12> */
.L_x_66:
[----:B------:R-:W-:Y:S05]  /*98f0*/  BSYNC B1 ;  /* 0x0000000000017941 */ /* 0x000fea0003800000 */
.L_x_65:
        /* <DEDUP_REMOVED lines=12> */
.L_x_68:
[----:B------:R-:W-:Y:S05]  /*99c0*/  BSYNC B1 ;  /* 0x0000000000017941 */ /* 0x000fea0003800000 */
.L_x_67:
        /* <DEDUP_REMOVED lines=12> */
.L_x_70:
[----:B------:R-:W-:Y:S05]  /*9a90*/  BSYNC B1 ;  /* 0x0000000000017941 */ /* 0x000fea0003800000 */
.L_x_69:
[----:B-----5:R-:W-:Y:S01]  /*9aa0*/  LOP3.LUT R36, R36, 0xff, RZ, 0xc0, !PT ;  /* 0x000000ff24247812 */ /* 0x020fe200078ec0ff */
[----:B------:R-:W-:Y:S01]  /*9ab0*/  BSSY B1, `(.L_x_71) ;  /* 0x0000013000017945 */ /* 0x000fe20003800000 */
[----:B-1----:R-:W-:Y:S02]  /*9ac0*/  IADD3 R45, P0, R38, 0x80, RZ ;  /* 0x00000080262d7810 */ /* 0x002fe40007f1e0ff */
[----:B------:R-:W-:Y:S02]  /*9ad0*/  F2FP.F16.E4M3.UNPACK_B R36, R36 ;  /* 0x00000024ff24723e */ /* 0x000fe400020006ff */
[----:B------:R-:W-:Y:S01]  /*9ae0*/  ISETP.GE.AND P1, PT, R43, 0x81, PT ;  /* 0x000000812b00780c */ /* 0x000fe20003f26270 */
[----:B0-----:R-:W-:Y:S02]  /*9af0*/  IMAD.X R37, RZ, RZ, R39, P0 ;  /* 0x000000ffff257224 */ /* 0x001fe400000e0627 */
        /* <DEDUP_REMOVED lines=9> */
[--C-:B------:R-:W-:Y:S02]  /*9b90*/  IADD3.X R37, R37, UR17, R45.reuse, P6, !PT ;  /* 0x0000001125257c10 */ /* 0x100fe4000b7fe42d */
[----:B------:R-:W-:Y:S01]  /*9ba0*/  PRMT R45, RZ, 0x7610, R45 ;  /* 0x00007610ff2d7816 */ /* 0x000fe2000000002d */
[----:B------:R0:W-:Y:S01]  /*9bb0*/  @!P5 STG.E.U8 desc[UR40][R26.64+0x19], R47 ;  /* 0x0000192f1a00d986 */ /* 0x0001e2000c101128 */
[----:B------:R-:W-:Y:S05]  /*9bc0*/  @P0 BRA `(.L_x_72) ;  /* 0x0000000000040947 */ /* 0x000fea0003800000 */
[----:B------:R1:W5:Y:S02]  /*9bd0*/  LDG.E.U8 R45, desc[UR40][R36.64] ;  /* 0x00000028242d7981 */ /* 0x000364000c1e1100 */
.L_x_72:
[----:B------:R-:W-:Y:S05]  /*9be0*/  BSYNC B1 ;  /* 0x0000000000017941 */ /* 0x000fea0003800000 */
.L_x_71:
        /* <DEDUP_REMOVED lines=12> */
.L_x_74:
[----:B------:R-:W-:Y:S05]  /*9cb0*/  BSYNC B1 ;  /* 0x0000000000017941 */ /* 0x000fea0003800000 */
.L_x_73:
[----:B-----5:R-:W-:Y:S01]  /*9cc0*/  LOP3.LUT R45, R45, 0xff, RZ, 0xc0, !PT ;  /* 0x000000ff2d2d7812 */ /* 0x020fe200078ec0ff */
[----:B------:R-:W-:Y:S01]  /*9cd0*/  BSSY B1, `(.L_x_75) ;  /* 0x0000013000017945 */ /* 0x000fe20003800000 */
[----:B0-----:R-:W-:Y:S02]  /*9ce0*/  IADD3 R47, P0, R38, 0x88, RZ ;  /* 0x00000088262f7810 */ /* 0x001fe40007f1e0ff */
[----:B------:R-:W-:-:S03]  /*9cf0*/  F2FP.F16.E4M3.UNPACK_B R45, R45 ;  /* 0x0000002dff2d723e */ /* 0x000fc600020006ff */
[----:B------:R-:W-:Y:S01]  /*9d00*/  IMAD.X R39, RZ, RZ, R39, P0 ;  /* 0x000000ffff277224 */ /* 0x000fe200000e0627 */
[----:B------:R-:W-:Y:S01]  /*9d10*/  ISETP.GE.AND P0, PT, R43, 0x89, PT ;  /* 0x000000892b00780c */ /* 0x000fe20003f06270 */
[----:B------:R-:W-:Y:S02]  /*9d20*/  HADD2.F32 R45, -RZ, R45.H0_H0 ;  /* 0x2000002dff2d7230 */ /* 0x000fe40000004100 */
[----:B------:R-:W-:Y:S02]  /*9d30*/  IMAD R46, R39, UR14, RZ ;  /* 0x0000000e272e7c24 */ /* 0x000fe4000f8e02ff */
[----:B------:R-:W-:-:S04]  /*9d40*/  IMAD.WIDE.U32 R40, R47, UR14, R40 ;  /* 0x0000000e2f287c25 */ /* 0x000fc8000f8e0028 */
[----:B------:R-:W-:Y:S01]  /*9d50*/  FMUL R38, R45, UR8 ;  /* 0x000000082d267c20 */ /* 0x000fe20008400000 */
[----:B------:R-:W-:-:S03]  /*9d60*/  IMAD R47, R47, UR15, R46 ;  /* 0x0000000f2f2f7c24 */ /* 0x000fc6000f8e022e */
[----:B------:R-:W-:-:S05]  /*9d70*/  FFMA R38, R211, UR13, R38 ;  /* 0x0000000dd3267c23 */ /* 0x000fca0008000026 */
[----:B------:R-:W-:Y:S02]  /*9d80*/  F2FP.SATFINITE.E4M3.F32.PACK_AB_MERGE_C R45, RZ, R38, RZ ;  /* 0x00000026ff2d723e */ /* 0x000fe400048070ff */
[----:B------:R-:W-:Y:S02]  /*9d90*/  IADD3 R38, P6, R40, UR16, RZ ;  /* 0x0000001028267c10 */ /* 0x000fe4000ffde0ff */
[----:B------:R-:W-:Y:S01]  /*9da0*/  PRMT R40, RZ, 0x7610, R40 ;  /* 0x00007610ff287816 */ /* 0x000fe20000000028 */
[----:B------:R0:W-:Y:S01]  /*9db0*/  @!P5 STG.E.U8 desc[UR40][R28.64+0x1], R45 ;  /* 0x0000012d1c00d986 */ /* 0x0001e2000c101128 */
[----:B------:R-:W-:Y:S02]  /*9dc0*/  ISETP.LT.OR P5, PT, R44, 0x1, !P0 ;  /* 0x000000012c00780c */ /* 0x000fe400047a1670 */
[----:B------:R-:W-:-:S11]  /*9dd0*/  IADD3.X R39, R41, UR17, R47, P6, !PT ;  /* 0x0000001129277c10 */ /* 0x000fd6000b7fe42f */
[----:B0-----:R-:W-:Y:S05]  /*9de0*/  @P5 BRA `(.L_x_76) ;  /* 0x0000000000045947 */ /* 0x001fea0003800000 */
[----:B------:R0:W5:Y:S02]  /*9df0*/  LDG.E.U8 R40, desc[UR40][R38.64] ;  /* 0x0000002826287981 */ /* 0x000164000c1e1100 */
.L_x_76:
[----:B------:R-:W-:Y:S05]  /*9e00*/  BSYNC B1 ;  /* 0x0000000000017941 */ /* 0x000fea0003800000 */
.L_x_75:
        /* <DEDUP_REMOVED lines=12> */
.L_x_78:
[----:B------:R-:W-:Y:S05]  /*9ed0*/  BSYNC B1 ;  /* 0x0000000000017941 */ /* 0x000fea0003800000 */
.L_x_77:
        /* <DEDUP_REMOVED lines=12> */
.L_x_80:
[----:B------:R-:W-:Y:S05]  /*9fa0*/  BSYNC B1 ;  /* 0x0000000000017941 */ /* 0x000fea0003800000 */
.L_x_79:
        /* <DEDUP_REMOVED lines=12> */
.L_x_82:
[----:B------:R-:W-:Y:S05]  /*a070*/  BSYNC B1 ;  /* 0x0000000000017941 */ /* 0x000fea0003800000 */
.L_x_81:
        /* <DEDUP_REMOVED lines=12> */
.L_x_84:
[----:B------:R-:W-:Y:S05]  /*a140*/  BSYNC B1 ;  /* 0x0000000000017941 */ /* 0x000fea0003800000 */
.L_x_83:
        /* <DEDUP_REMOVED lines=12> */
.L_x_86:
[----:B------:R-:W-:Y:S05]  /*a210*/  BSYNC B1 ;  /* 0x0000000000017941 */ /* 0x000fea0003800000 */
.L_x_85:
        /* <DEDUP_REMOVED lines=12> */
.L_x_88:
[----:B------:R-:W-:Y:S05]  /*a2e0*/  BSYNC B1 ;  /* 0x0000000000017941 */ /* 0x000fea0003800000 */
.L_x_87:
        /* <DEDUP_REMOVED lines=12> */
.L_x_90:
[----:B------:R-:W-:Y:S05]  /*a3b0*/  BSYNC B1 ;  /* 0x0000000000017941 */ /* 0x000fea0003800000 */
.L_x_89:
        /* <DEDUP_REMOVED lines=12> */
.L_x_92:
[----:B------:R-:W-:Y:S05]  /*a480*/  BSYNC B1 ;  /* 0x0000000000017941 */ /* 0x000fea0003800000 */
.L_x_91:
        /* <DEDUP_REMOVED lines=12> */
.L_x_94:
[----:B------:R-:W-:Y:S05]  /*a550*/  BSYNC B1 ;  /* 0x0000000000017941 */ /* 0x000fea0003800000 */
.L_x_93:
        /* <DEDUP_REMOVED lines=12> */
.L_x_96:
[----:B------:R-:W-:Y:S05]  /*a620*/  BSYNC B1 ;  /* 0x0000000000017941 */ /* 0x000fea0003800000 */
.L_x_95:
        /* <DEDUP_REMOVED lines=12> */
.L_x_98:
[----:B------:R-:W-:Y:S05]  /*a6f0*/  BSYNC B1 ;  /* 0x0000000000017941 */ /* 0x000fea0003800000 */
.L_x_97:
        /* <DEDUP_REMOVED lines=12> */
.L_x_100:
[----:B------:R-:W-:Y:S05]  /*a7c0*/  BSYNC B1 ;  /* 0x0000000000017941 */ /* 0x000fea0003800000 */
.L_x_99:
        /* <DEDUP_REMOVED lines=12> */
.L_x_102:
[----:B------:R-:W-:Y:S05]  /*a890*/  BSYNC B1 ;  /* 0x0000000000017941 */ /* 0x000fea0003800000 */
.L_x_101:
        /* <DEDUP_REMOVED lines=12> */
.L_x_104:
[----:B------:R-:W-:Y:S05]  /*a960*/  BSYNC B1 ;  /* 0x0000000000017941 */ /* 0x000fea0003800000 */
.L_x_103:
        /* <DEDUP_REMOVED lines=12> */
.L_x_106:
[----:B------:R-:W-:Y:S05]  /*aa30*/  BSYNC B1 ;  /* 0x0000000000017941 */ /* 0x000fea0003800000 */
.L_x_105:
        /* <DEDUP_REMOVED lines=12> */
.L_x_108:
[----:B------:R-:W-:Y:S05]  /*ab00*/  BSYNC B1 ;  /* 0x0000000000017941 */ /* 0x000fea0003800000 */
.L_x_107:
        /* <DEDUP_REMOVED lines=12> */
.L_x_110:
[----:B------:R-:W-:Y:S05]  /*abd0*/  BSYNC B1 ;  /* 0x0000000000017941 */ /* 0x000fea0003800000 */
.L_x_109:
        /* <DEDUP_REMOVED lines=12> */
.L_x_112:
[----:B------:R-:W-:Y:S05]  /*aca0*/  BSYNC B1 ;  /* 0x0000000000017941 */ /* 0x000fea0003800000 */
.L_x_111:
        /* <DEDUP_REMOVED lines=12> */
.L_x_114:
[----:B------:R-:W-:Y:S05]  /*ad70*/  BSYNC B1 ;  /* 0x0000000000017941 */ /* 0x000fea0003800000 */
.L_x_113:
        /* <DEDUP_REMOVED lines=12> */
.L_x_116:
[----:B------:R-:W-:Y:S05]  /*ae40*/  BSYNC B1 ;  /* 0x0000000000017941 */ /* 0x000fea0003800000 */
.L_x_115:
        /* <DEDUP_REMOVED lines=12> */
.L_x_118:
[----:B------:R-:W-:Y:S05]  /*af10*/  BSYNC B1 ;  /* 0x0000000000017941 */ /* 0x000fea0003800000 */
.L_x_117:
        /* <DEDUP_REMOVED lines=12> */
.L_x_120:
[----:B------:R-:W-:Y:S05]  /*afe0*/  BSYNC B1 ;  /* 0x0000000000017941 */ /* 0x000fea0003800000 */
.L_x_119:
        /* <DEDUP_REMOVED lines=12> */
.L_x_122:
[----:B------:R-:W-:Y:S05]  /*b0b0*/  BSYNC B1 ;  /* 0x0000000000017941 */ /* 0x000fea0003800000 */
.L_x_121:
        /* <DEDUP_REMOVED lines=12> */
.L_x_124:
[----:B------:R-:W-:Y:S05]  /*b180*/  BSYNC B1 ;  /* 0x0000000000017941 */ /* 0x000fea0003800000 */
.L_x_123:
        /* <DEDUP_REMOVED lines=12> */
.L_x_126:
[----:B------:R-:W-:Y:S05]  /*b250*/  BSYNC B1 ;  /* 0x0000000000017941 */ /* 0x000fea0003800000 */
.L_x_125:
        /* <DEDUP_REMOVED lines=12> */
.L_x_128:
[----:B------:R-:W-:Y:S05]  /*b320*/  BSYNC B1 ;  /* 0x0000000000017941 */ /* 0x000fea0003800000 */
.L_x_127:
        /* <DEDUP_REMOVED lines=12> */
.L_x_130:
[----:B------:R-:W-:Y:S05]  /*b3f0*/  BSYNC B1 ;  /* 0x0000000000017941 */ /* 0x000fea0003800000 */
.L_x_129:
[----:B-----5:R-:W-:Y:S01]  /*b400*/  LOP3.LUT R40, R40, 0xff, RZ, 0xc0, !PT ;  /* 0x000000ff28287812 */ /* 0x020fe200078ec0ff */
[----:B------:R-:W-:Y:S01]  /*b410*/  BSSY B1, `(.L_x_131) ;  /* 0x000000b000017945 */ /* 0x000fe20003800000 */
[----:B------:R-:W-:Y:S02]  /*b420*/  ISETP.LT.OR P5, PT, R44, 0x39, !P2 ;  /* 0x000000392c00780c */ /* 0x000fe400057a1670 */
[----:B------:R-:W-:-:S05]  /*b430*/  F2FP.F16.E4M3.UNPACK_B R40, R40 ;  /* 0x00000028ff28723e */ /* 0x000fca00020006ff */
[----:B------:R-:W-:-:S05]  /*b440*/  HADD2.F32 R40, -RZ, R40.H0_H0 ;  /* 0x20000028ff287230 */ /* 0x000fca0000004100 */
[----:B------:R-:W-:-:S04]  /*b450*/  FMUL R40, R40, UR8 ;  /* 0x0000000828287c20 */ /* 0x000fc80008400000 */
[----:B------:R-:W-:Y:S01]  /*b460*/  FFMA R40, R23, UR13, R40 ;  /* 0x0000000d17287c23 */ /* 0x000fe20008000028 */
[----:B------:R-:W-:-:S04]  /*b470*/  PRMT R23, RZ, 0x7610, R23 ;  /* 0x00007610ff177816 */ /* 0x000fc80000000017 */
[----:B0-----:R-:W-:-:S05]  /*b480*/  F2FP.SATFINITE.E4M3.F32.PACK_AB_MERGE_C R41, RZ, R40, RZ ;  /* 0x00000028ff29723e */ /* 0x001fca00048070ff */
[----:B------:R0:W-:Y:S01]  /*b490*/  @!P6 STG.E.U8 desc[UR40][R24.64+0x39], R41 ;  /* 0x000039291800e986 */ /* 0x0001e2000c101128 */
[----:B------:R-:W-:Y:S05]  /*b4a0*/  @P5 BRA `(.L_x_132) ;  /* 0x0000000000045947 */ /* 0x000fea0003800000 */
[----:B------:R0:W5:Y:S02]  /*b4b0*/  LDG.E.U8 R23, desc[UR40][R34.64+0x38] ;  /* 0x0000382822177981 */ /* 0x000164000c1e1100 */
.L_x_132:
[----:B------:R-:W-:Y:S05]  /*b4c0*/  BSYNC B1 ;  /* 0x0000000000017941 */ /* 0x000fea0003800000 */
.L_x_131:
        /* <DEDUP_REMOVED lines=8> */
[----:B------:R-:W-:-:S05]  /*b550*/  F2FP.SATFINITE.E4M3.F32.PACK_AB_MERGE_C R23, RZ, R23, RZ ;  /* 0x00000017ff17723e */ /* 0x000fca00048070ff */
[----:B------:R0:W-:Y:S01]  /*b560*/  @!P5 STG.E.U8 desc[UR40][R26.64+0x38], R23 ;  /* 0x000038171a00d986 */ /* 0x0001e2000c101128 */
[----:B------:R-:W-:Y:S05]  /*b570*/  @P6 BRA `(.L_x_134) ;  /* 0x0000000000046947 */ /* 0x000fea0003800000 */
[----:B------:R0:W5:Y:S02]  /*b580*/  LDG.E.U8 R22, desc[UR40][R34.64+0x39] ;  /* 0x0000392822167981 */ /* 0x000164000c1e1100 */
.L_x_134:
[----:B------:R-:W-:Y:S05]  /*b590*/  BSYNC B1 ;  /* 0x0000000000017941 */ /* 0x000fea0003800000 */
.L_x_133:
        /* <DEDUP_REMOVED lines=12> */
.L_x_136:
[----:B------:R-:W-:Y:S05]  /*b660*/  BSYNC B1 ;  /* 0x0000000000017941 */ /* 0x000fea0003800000 */
.L_x_135:
        /* <DEDUP_REMOVED lines=12> */
.L_x_138:
[----:B------:R-:W-:Y:S05]  /*b730*/  BSYNC B1 ;  /* 0x0000000000017941 */ /* 0x000fea0003800000 */
.L_x_137:
        /* <DEDUP_REMOVED lines=12> */
.L_x_140:
[----:B------:R-:W-:Y:S05]  /*b800*/  BSYNC B1 ;  /* 0x0000000000017941 */ /* 0x000fea0003800000 */
.L_x_139:
        /* <DEDUP_REMOVED lines=12> */
.L_x_142:
[----:B------:R-:W-:Y:S05]  /*b8d0*/  BSYNC B1 ;  /* 0x0000000000017941 */ /* 0x000fea0003800000 */
.L_x_141:
        /* <DEDUP_REMOVED lines=12> */
.L_x_144:
[----:B------:R-:W-:Y:S05]  /*b9a0*/  BSYNC B1 ;  /* 0x0000000000017941 */ /* 0x000fea0003800000 */
.L_x_143:
        /* <DEDUP_REMOVED lines=12> */
.L_x_146:
[----:B------:R-:W-:Y:S05]  /*ba70*/  BSYNC B1 ;  /* 0x0000000000017941 */ /* 0x000fea0003800000 */
.L_x_145:
        /* <DEDUP_REMOVED lines=12> */
.L_x_148:
[----:B------:R-:W-:Y:S05]  /*bb40*/  BSYNC B1 ;  /* 0x0000000000017941 */ /* 0x000fea0003800000 */
.L_x_147:
        /* <DEDUP_REMOVED lines=12> */
.L_x_150:
[----:B------:R-:W-:Y:S05]  /*bc10*/  BSYNC B1 ;  /* 0x0000000000017941 */ /* 0x000fea0003800000 */
.L_x_149:
        /* <DEDUP_REMOVED lines=12> */
.L_x_152:
[----:B------:R-:W-:Y:S05]  /*bce0*/  BSYNC B1 ;  /* 0x0000000000017941 */ /* 0x000fea0003800000 */
.L_x_151:
        /* <DEDUP_REMOVED lines=12> */
.L_x_154:
[----:B------:R-:W-:Y:S05]  /*bdb0*/  BSYNC B1 ;  /* 0x0000000000017941 */ /* 0x000fea0003800000 */
.L_x_153:
        /* <DEDUP_REMOVED lines=12> */
.L_x_156:
[----:B------:R-:W-:Y:S05]  /*be80*/  BSYNC B1 ;  /* 0x0000000000017941 */ /* 0x000fea0003800000 */
.L_x_155:
        /* <DEDUP_REMOVED lines=12> */
.L_x_158:
[----:B------:R-:W-:Y:S05]  /*bf50*/  BSYNC B1 ;  /* 0x0000000000017941 */ /* 0x000fea0003800000 */
.L_x_157:
        /* <DEDUP_REMOVED lines=12> */
.L_x_160:
[----:B------:R-:W-:Y:S05]  /*c020*/  BSYNC B1 ;  /* 0x0000000000017941 */ /* 0x000fea0003800000 */
.L_x_159:
        /* <DEDUP_REMOVED lines=12> */
.L_x_162:
[----:B------:R-:W-:Y:S05]  /*c0f0*/  BSYNC B1 ;  /* 0x0000000000017941 */ /* 0x000fea0003800000 */
.L_x_161:
        /* <DEDUP_REMOVED lines=12> */
.L_x_164:
[----:B------:R-:W-:Y:S05]  /*c1c0*/  BSYNC B1 ;  /* 0x0000000000017941 */ /* 0x000fea0003800000 */
.L_x_163:
        /* <DEDUP_REMOVED lines=12> */
.L_x_166:
[----:B------:R-:W-:Y:S05]  /*c290*/  BSYNC B1 ;  /* 0x0000000000017941 */ /* 0x000fea0003800000 */
.L_x_165:
        /* <DEDUP_REMOVED lines=12> */
.L_x_168:
[----:B------:R-:W-:Y:S05]  /*c360*/  BSYNC B1 ;  /* 0x0000000000017941 */ /* 0x000fea0003800000 */
.L_x_167:
        /* <DEDUP_REMOVED lines=12> */
.L_x_170:
[----:B------:R-:W-:Y:S05]  /*c430*/  BSYNC B1 ;  /* 0x0000000000017941 */ /* 0x000fea0003800000 */
.L_x_169:
        /* <DEDUP_REMOVED lines=12> */
.L_x_172:
[----:B------:R-:W-:Y:S05]  /*c500*/  BSYNC B1 ;  /* 0x0000000000017941 */ /* 0x000fea0003800000 */
.L_x_171:
        /* <DEDUP_REMOVED lines=12> */
.L_x_174:
[----:B------:R-:W-:Y:S05]  /*c5d0*/  BSYNC B1 ;  /* 0x0000000000017941 */ /* 0x000fea0003800000 */
.L_x_173:
[----:B-----5:R-:W-:Y:S01]  /*c5e0*/  LOP3.LUT R2, R2, 0xff, RZ, 0xc0, !PT ;  /* 0x000000ff02027812 */ /* 0x020fe200078ec0ff */
[----:B------:R-:W-:Y:S01]  /*c5f0*/  BSSY B1, `(.L_x_175) ;  /* 0x000000b000017945 */ /* 0x000fe20003800000 */
[----:B------:R-:W-:Y:S02]  /*c600*/  ISETP.LT.OR P5, PT, R44, 0x49, !P3 ;  /* 0x000000492c00780c */ /* 0x000fe40005fa1670 */
[----:B------:R-:W-:-:S05]  /*c610*/  F2FP.F16.E4M3.UNPACK_B R2, R2 ;  /* 0x00000002ff02723e */ /* 0x000fca00020006ff */
[----:B------:R-:W-:-:S05]  /*c620*/  HADD2.F32 R2, -RZ, R2.H0_H0 ;  /* 0x20000002ff027230 */ /* 0x000fca0000004100 */
[----:B0-----:R-:W-:-:S04]  /*c630*/  FMUL R3, R2, UR8 ;  /* 0x0000000802037c20 */ /* 0x001fc80008400000 */
[----:B------:R-:W-:Y:S01]  /*c640*/  FFMA R3, R0, UR13, R3 ;  /* 0x0000000d00037c23 */ /* 0x000fe20008000003 */
[----:B------:R-:W-:-:S04]  /*c650*/  PRMT R0, RZ, 0x7610, R0 ;  /* 0x00007610ff007816 */ /* 0x000fc80000000000 */
[----:B------:R-:W-:-:S05]  /*c660*/  F2FP.SATFINITE.E4M3.F32.PACK_AB_MERGE_C R3, RZ, R3, RZ ;  /* 0x00000003ff03723e */ /* 0x000fca00048070ff */
[----:B------:R0:W-:Y:S01]  /*c670*/  @!P6 STG.E.U8 desc[UR40][R26.64+0x41], R3 ;  /* 0x000041031a00e986 */ /* 0x0001e2000c101128 */
[----:B------:R-:W-:Y:S05]  /*c680*/  @P5 BRA `(.L_x_176) ;  /* 0x0000000000045947 */ /* 0x000fea0003800000 */
[----:B------:R0:W5:Y:S02]  /*c690*/  LDG.E.U8 R0, desc[UR40][R32.64+0x48] ;  /* 0x0000482820007981 */ /* 0x000164000c1e1100 */
.L_x_176:
[----:B------:R-:W-:Y:S05]  /*c6a0*/  BSYNC B1 ;  /* 0x0000000000017941 */ /* 0x000fea0003800000 */
.L_x_175:
[----:B------:R-:W2:Y:S01]  /*c6b0*/  LDL.LU R2, [R1] ;  /* 0x0000000001027983 */ /* 0x000ea20000300800 */
[----:B-----5:R-:W-:Y:S01]  /*c6c0*/  LOP3.LUT R0, R0, 0xff, RZ, 0xc0, !PT ;  /* 0x000000ff00007812 */ /* 0x020fe200078ec0ff */
[----:B------:R-:W-:Y:S01]  /*c6d0*/  BSSY B1, `(.L_x_177) ;  /* 0x000000b000017945 */ /* 0x000fe20003800000 */
[----:B------:R-:W-:Y:S02]  /*c6e0*/  ISETP.LT.OR P6, PT, R44, 0x4a, !P3 ;  /* 0x0000004a2c00780c */ /* 0x000fe40005fc1670 */
[----:B------:R-:W-:-:S05]  /*c6f0*/  F2FP.F16.E4M3.UNPACK_B R0, R0 ;  /* 0x00000000ff00723e */ /* 0x000fca00020006ff */
[----:B------:R-:W-:-:S05]  /*c700*/  HADD2.F32 R0, -RZ, R0.H0_H0 ;  /* 0x20000000ff007230 */ /* 0x000fca0000004100 */
[----:B------:R-:W-:-:S04]  /*c710*/  FMUL R0, R0, UR8 ;  /* 0x0000000800007c20 */ /* 0x000fc80008400000 */
[----:B--2---:R-:W-:-:S05]  /*c720*/  FFMA R0, R2, UR13, R0 ;  /* 0x0000000d02007c23 */ /* 0x004fca0008000000 */
[----:B0-----:R-:W-:Y:S02]  /*c730*/  F2FP.SATFINITE.E4M3.F32.PACK_AB_MERGE_C R3, RZ, R0, RZ ;  /* 0x00000000ff03723e */ /* 0x001fe400048070ff */
[----:B------:R-:W-:-:S03]  /*c740*/  PRMT R0, RZ, 0x7610, R0 ;  /* 0x00007610ff007816 */ /* 0x000fc60000000000 */
[----:B------:R0:W-:Y:S01]  /*c750*/  @!P5 STG.E.U8 desc[UR40][R24.64+0x48], R3 ;  /* 0x000048031800d986 */ /* 0x0001e2000c101128 */
[----:B------:R-:W-:Y:S05]  /*c760*/  @P6 BRA `(.L_x_178) ;  /* 0x0000000000046947 */ /* 0x000fea0003800000 */
[----:B------:R2:W5:Y:S02]  /*c770*/  LDG.E.U8 R0, desc[UR40][R32.64+0x49] ;  /* 0x0000492820007981 */ /* 0x000564000c1e1100 */
.L_x_178:
[----:B------:R-:W-:Y:S05]  /*c780*/  BSYNC B1 ;  /* 0x0000000000017941 */ /* 0x000fea0003800000 */
.L_x_177:
[----:B------:R-:W3:Y:S01]  /*c790*/  LDL.LU R2, [R1+0x4] ;  /* 0x0000040001027983 */ /* 0x000ee20000300800 */
[----:B-----5:R-:W-:Y:S01]  /*c7a0*/  LOP3.LUT R0, R0, 0xff, RZ, 0xc0, !PT ;  /* 0x000000ff00007812 */ /* 0x020fe200078ec0ff */
[----:B------:R-:W-:Y:S01]  /*c7b0*/  BSSY B1, `(.L_x_179) ;  /* 0x000000b000017945 */ /* 0x000fe20003800000 */
[----:B------:R-:W-:Y:S02]  /*c7c0*/  ISETP.LT.OR P5, PT, R44, 0x49, !P2 ;  /* 0x000000492c00780c */ /* 0x000fe400057a1670 */
[----:B------:R-:W-:-:S05]  /*c7d0*/  F2FP.F16.E4M3.UNPACK_B R0, R0 ;  /* 0x00000000ff00723e */ /* 0x000fca00020006ff */
[----:B------:R-:W-:-:S05]  /*c7e0*/  HADD2.F32 R0, -RZ, R0.H0_H0 ;  /* 0x20000000ff007230 */ /* 0x000fca0000004100 */
[----:B------:R-:W-:-:S04]  /*c7f0*/  FMUL R0, R0, UR8 ;  /* 0x0000000800007c20 */ /* 0x000fc80008400000 */
[----:B---3--:R-:W-:-:S05]  /*c800*/  FFMA R0, R2, UR13, R0 ;  /* 0x0000000d02007c23 */ /* 0x008fca0008000000 */
[----:B0-----:R-:W-:Y:S02]  /*c810*/  F2FP.SATFINITE.E4M3.F32.PACK_AB_MERGE_C R3, RZ, R0, RZ ;  /* 0x00000000ff03723e */ /* 0x001fe400048070ff */
[----:B------:R-:W-:-:S03]  /*c820*/  PRMT R0, RZ, 0x7610, R0 ;  /* 0x00007610ff007816 */ /* 0x000fc60000000000 */
[----:B------:R0:W-:Y:S01]  /*c830*/  @!P6 STG.E.U8 desc[UR40][R24.64+0x49], R3 ;  /* 0x000049031800e986 */ /* 0x0001e2000c101128 */
[----:B------:R-:W-:Y:S05]  /*c840*/  @P5 BRA `(.L_x_180) ;  /* 0x0000000000045947 */ /* 0x000fea0003800000 */
[----:B------:R3:W5:Y:S02]  /*c850*/  LDG.E.U8 R0, desc[UR40][R34.64+0x48] ;  /* 0x0000482822007981 */ /* 0x000764000c1e1100 */
.L_x_180:
[----:B------:R-:W-:Y:S05]  /*c860*/  BSYNC B1 ;  /* 0x0000000000017941 */ /* 0x000fea0003800000 */
.L_x_179:
[----:B------:R-:W2:Y:S01]  /*c870*/  LDL.LU R2, [R1+0x8] ;  /* 0x0000080001027983 */ /* 0x000ea20000300800 */
        /* <DEDUP_REMOVED lines=12> */
.L_x_182:
[----:B------:R-:W-:Y:S05]  /*c940*/  BSYNC B1 ;  /* 0x0000000000017941 */ /* 0x000fea0003800000 */
.L_x_181:
        /* <DEDUP_REMOVED lines=13> */
.L_x_184:
[----:B------:R-:W-:Y:S05]  /*ca20*/  BSYNC B1 ;  /* 0x0000000000017941 */ /* 0x000fea0003800000 */
.L_x_183:
        /* <DEDUP_REMOVED lines=13> */
.L_x_186:
[----:B------:R-:W-:Y:S05]  /*cb00*/  BSYNC B1 ;  /* 0x0000000000017941 */ /* 0x000fea0003800000 */
.L_x_185:
        /* <DEDUP_REMOVED lines=13> */
.L_x_188:
[----:B------:R-:W-:Y:S05]  /*cbe0*/  BSYNC B1 ;  /* 0x0000000000017941 */ /* 0x000fea0003800000 */
.L_x_187:
        /* <DEDUP_REMOVED lines=13> */
.L_x_190:
[----:B------:R-:W-:Y:S05]  /*ccc0*/  BSYNC B1 ;  /* 0x0000000000017941 */ /* 0x000fea0003800000 */
.L_x_189:
        /* <DEDUP_REMOVED lines=13> */
.L_x_192:
[----:B------:R-:W-:Y:S05]  /*cda0*/  BSYNC B1 ;  /* 0x0000000000017941 */ /* 0x000fea0003800000 */
.L_x_191:
        /* <DEDUP_REMOVED lines=13> */
.L_x_194:
[----:B------:R-:W-:Y:S05]  /*ce80*/  BSYNC B1 ;  /* 0x0000000000017941 */ /* 0x000fea0003800000 */
.L_x_193:
        /* <DEDUP_REMOVED lines=13> */
.L_x_196:
[----:B------:R-:W-:Y:S05]  /*cf60*/  BSYNC B1 ;  /* 0x0000000000017941 */ /* 0x000fea0003800000 */
.L_x_195:
        /* <DEDUP_REMOVED lines=13> */
.L_x_198:
[----:B------:R-:W-:Y:S05]  /*d040*/  BSYNC B1 ;  /* 0x0000000000017941 */ /* 0x000fea0003800000 */
.L_x_197:
        /* <DEDUP_REMOVED lines=13> */
.L_x_200:
[----:B------:R-:W-:Y:S05]  /*d120*/  BSYNC B1 ;  /* 0x0000000000017941 */ /* 0x000fea0003800000 */
.L_x_199:
        /* <DEDUP_REMOVED lines=13> */
.L_x_202:
[----:B------:R-:W-:Y:S05]  /*d200*/  BSYNC B1 ;  /* 0x0000000000017941 */ /* 0x000fea0003800000 */
.L_x_201:
        /* <DEDUP_REMOVED lines=13> */
.L_x_204:
[----:B------:R-:W-:Y:S05]  /*d2e0*/  BSYNC B1 ;  /* 0x0000000000017941 */ /* 0x000fea0003800000 */
.L_x_203:
        /* <DEDUP_REMOVED lines=13> */
.L_x_206:
[----:B------:R-:W-:Y:S05]  /*d3c0*/  BSYNC B1 ;  /* 0x0000000000017941 */ /* 0x000fea0003800000 */
.L_x_205:
        /* <DEDUP_REMOVED lines=13> */
.L_x_208:
[----:B------:R-:W-:Y:S05]  /*d4a0*/  BSYNC B1 ;  /* 0x0000000000017941 */ /* 0x000fea0003800000 */
.L_x_207:
        /* <DEDUP_REMOVED lines=13> */
.L_x_210:
[----:B------:R-:W-:Y:S05]  /*d580*/  BSYNC B1 ;  /* 0x0000000000017941 */ /* 0x000fea0003800000 */
.L_x_209:
        /* <DEDUP_REMOVED lines=13> */
.L_x_212:
[----:B------:R-:W-:Y:S05]  /*d660*/  BSYNC B1 ;  /* 0x0000000000017941 */ /* 0x000fea0003800000 */
.L_x_211:
        /* <DEDUP_REMOVED lines=13> */
.L_x_214:
[----:B------:R-:W-:Y:S05]  /*d740*/  BSYNC B1 ;  /* 0x0000000000017941 */ /* 0x000fea0003800000 */
.L_x_213:
        /* <DEDUP_REMOVED lines=13> */
.L_x_216:
[----:B------:R-:W-:Y:S05]  /*d820*/  BSYNC B1 ;  /* 0x0000000000017941 */ /* 0x000fea0003800000 */
.L_x_215:
        /* <DEDUP_REMOVED lines=13> */
.L_x_218:
[----:B------:R-:W-:Y:S05]  /*d900*/  BSYNC B1 ;  /* 0x0000000000017941 */ /* 0x000fea0003800000 */
.L_x_217:
        /* <DEDUP_REMOVED lines=13> */
.L_x_220:
[----:B------:R-:W-:Y:S05]  /*d9e0*/  BSYNC B1 ;  /* 0x0000000000017941 */ /* 0x000fea0003800000 */
.L_x_219:
        /* <DEDUP_REMOVED lines=13> */
.L_x_222:
[----:B------:R-:W-:Y:S05]  /*dac0*/  BSYNC B1 ;  /* 0x0000000000017941 */ /* 0x000fea0003800000 */
.L_x_221:
        /* <DEDUP_REMOVED lines=13> */
.L_x_224:
[----:B------:R-:W-:Y:S05]  /*dba0*/  BSYNC B1 ;  /* 0x0000000000017941 */ /* 0x000fea0003800000 */
.L_x_223:
        /* <DEDUP_REMOVED lines=13> */
.L_x_226:
[----:B------:R-:W-:Y:S05]  /*dc80*/  BSYNC B1 ;  /* 0x0000000000017941 */ /* 0x000fea0003800000 */
.L_x_225:
        /* <DEDUP_REMOVED lines=13> */
.L_x_228:
[----:B------:R-:W-:Y:S05]  /*dd60*/  BSYNC B1 ;  /* 0x0000000000017941 */ /* 0x000fea0003800000 */
.L_x_227:
        /* <DEDUP_REMOVED lines=13> */
.L_x_230:
[----:B------:R-:W-:Y:S05]  /*de40*/  BSYNC B1 ;  /* 0x0000000000017941 */ /* 0x000fea0003800000 */
.L_x_229:
        /* <DEDUP_REMOVED lines=13> */
.L_x_232:
[----:B------:R-:W-:Y:S05]  /*df20*/  BSYNC B1 ;  /* 0x0000000000017941 */ /* 0x000fea0003800000 */
.L_x_231:
        /* <DEDUP_REMOVED lines=13> */
.L_x_234:
[----:B------:R-:W-:Y:S05]  /*e000*/  BSYNC B1 ;  /* 0x0000000000017941 */ /* 0x000fea0003800000 */
.L_x_233:
        /* <DEDUP_REMOVED lines=13> */
.L_x_236:
[----:B------:R-:W-:Y:S05]  /*e0e0*/  BSYNC B1 ;  /* 0x0000000000017941 */ /* 0x000fea0003800000 */
.L_x_235:
        /* <DEDUP_REMOVED lines=13> */
.L_x_238:
[----:B------:R-:W-:Y:S05]  /*e1c0*/  BSYNC B1 ;  /* 0x0000000000017941 */ /* 0x000fea0003800000 */
.L_x_237:
        /* <DEDUP_REMOVED lines=13> */
.L_x_240:
[----:B------:R-:W-:Y:S05]  /*e2a0*/  BSYNC B1 ;  /* 0x0000000000017941 */ /* 0x000fea0003800000 */
.L_x_239:
        /* <DEDUP_REMOVED lines=13> */
.L_x_242:
[----:B------:R-:W-:Y:S05]  /*e380*/  BSYNC B1 ;  /* 0x0000000000017941 */ /* 0x000fea0003800000 */
.L_x_241:
        /* <DEDUP_REMOVED lines=13> */
.L_x_244:
[----:B------:R-:W-:Y:S05]  /*e460*/  BSYNC B1 ;  /* 0x0000000000017941 */ /* 0x000fea0003800000 */
.L_x_243:
        /* <DEDUP_REMOVED lines=13> */
.L_x_246:
[----:B------:R-:W-:Y:S05]  /*e540*/  BSYNC B1 ;  /* 0x0000000000017941 */ /* 0x000fea0003800000 */
.L_x_245:
        /* <DEDUP_REMOVED lines=13> */
.L_x_248:
[----:B------:R-:W-:Y:S05]  /*e620*/  BSYNC B1 ;  /* 0x0000000000017941 */ /* 0x000fea0003800000 */
.L_x_247:
        /* <DEDUP_REMOVED lines=13> */
.L_x_250:
[----:B------:R-:W-:Y:S05]  /*e700*/  BSYNC B1 ;  /* 0x0000000000017941 */ /* 0x000fea0003800000 */
.L_x_249:
        /* <DEDUP_REMOVED lines=13> */
.L_x_252:
[----:B------:R-:W-:Y:S05]  /*e7e0*/  BSYNC B1 ;  /* 0x0000000000017941 */ /* 0x000fea0003800000 */
.L_x_251:
        /* <DEDUP_REMOVED lines=13> */
.L_x_254:
[----:B------:R-:W-:Y:S05]  /*e8c0*/  BSYNC B1 ;  /* 0x0000000000017941 */ /* 0x000fea0003800000 */
.L_x_253:
        /* <DEDUP_REMOVED lines=13> */
.L_x_256:
[----:B------:R-:W-:Y:S05]  /*e9a0*/  BSYNC B1 ;  /* 0x0000000000017941 */ /* 0x000fea0003800000 */
.L_x_255:
        /* <DEDUP_REMOVED lines=13> */
.L_x_258:
[----:B------:R-:W-:Y:S05]  /*ea80*/  BSYNC B1 ;  /* 0x0000000000017941 */ /* 0x000fea0003800000 */
.L_x_257:
        /* <DEDUP_REMOVED lines=13> */
.L_x_260:
[----:B------:R-:W-:Y:S05]  /*eb60*/  BSYNC B1 ;  /* 0x0000000000017941 */ /* 0x000fea0003800000 */
.L_x_259:
        /* <DEDUP_REMOVED lines=13> */
.L_x_262:
[----:B------:R-:W-:Y:S05]  /*ec40*/  BSYNC B1 ;  /* 0x0000000000017941 */ /* 0x000fea0003800000 */
.L_x_261:
        /* <DEDUP_REMOVED lines=13> */
.L_x_264:
[----:B------:R-:W-:Y:S05]  /*ed20*/  BSYNC B1 ;  /* 0x0000000000017941 */ /* 0x000fea0003800000 */
.L_x_263:
        /* <DEDUP_REMOVED lines=13> */
.L_x_266:
[----:B------:R-:W-:Y:S05]  /*ee00*/  BSYNC B1 ;  /* 0x0000000000017941 */ /* 0x000fea0003800000 */
.L_x_265:
        /* <DEDUP_REMOVED lines=13> */
.L_x_268:
[----:B------:R-:W-:Y:S05]  /*eee0*/  BSYNC B1 ;  /* 0x0000000000017941 */ /* 0x000fea0003800000 */
.L_x_267:
        /* <DEDUP_REMOVED lines=13> */
.L_x_270:
[----:B------:R-:W-:Y:S05]  /*efc0*/  BSYNC B1 ;  /* 0x0000000000017941 */ /* 0x000fea0003800000 */
.L_x_269:
        /* <DEDUP_REMOVED lines=13> */
.L_x_272:
[----:B------:R-:W-:Y:S05]  /*f0a0*/  BSYNC B1 ;  /* 0x0000000000017941 */ /* 0x000fea0003800000 */
.L_x_271:
        /* <DEDUP_REMOVED lines=13> */
.L_x_274:
[----:B------:R-:W-:Y:S05]  /*f180*/  BSYNC B1 ;  /* 0x0000000000017941 */ /* 0x000fea0003800000 */
.L_x_273:
        /* <DEDUP_REMOVED lines=13> */
.L_x_276:
[----:B------:R-:W-:Y:S05]  /*f260*/  BSYNC B1 ;  /* 0x0000000000017941 */ /* 0x000fea0003800000 */
.L_x_275:
        /* <DEDUP_REMOVED lines=13> */
.L_x_278:
[----:B------:R-:W-:Y:S05]  /*f340*/  BSYNC B1 ;  /* 0x0000000000017941 */ /* 0x000fea0003800000 */
.L_x_277:
        /* <DEDUP_REMOVED lines=13> */
.L_x_280:
[----:B------:R-:W-:Y:S05]  /*f420*/  BSYNC B1 ;  /* 0x0000000000017941 */ /* 0x000fea0003800000 */
.L_x_279:
        /* <DEDUP_REMOVED lines=13> */
.L_x_282:
[----:B------:R-:W-:Y:S05]  /*f500*/  BSYNC B1 ;  /* 0x0000000000017941 */ /* 0x000fea0003800000 */
.L_x_281:
        /* <DEDUP_REMOVED lines=13> */
.L_x_284:
[----:B------:R-:W-:Y:S05]  /*f5e0*/  BSYNC B1 ;  /* 0x0000000000017941 */ /* 0x000fea0003800000 */
.L_x_283:
        /* <DEDUP_REMOVED lines=13> */
.L_x_286:
[----:B------:R-:W-:Y:S05]  /*f6c0*/  BSYNC B1 ;  /* 0x0000000000017941 */ /* 0x000fea0003800000 */
.L_x_285:
        /* <DEDUP_REMOVED lines=13> */
.L_x_288:
[----:B------:R-:W-:Y:S05]  /*f7a0*/  BSYNC B1 ;  /* 0x0000000000017941 */ /* 0x000fea0003800000 */
.L_x_287:
        /* <DEDUP_REMOVED lines=13> */
.L_x_290:
[----:B------:R-:W-:Y:S05]  /*f880*/  BSYNC B1 ;  /* 0x0000000000017941 */ /* 0x000fea0003800000 */
.L_x_289:
        /* <DEDUP_REMOVED lines=13> */
.L_x_292:
[----:B------:R-:W-:Y:S05]  /*f960*/  BSYNC B1 ;  /* 0x0000000000017941 */ /* 0x000fea0003800000 */
.L_x_291:
        /* <DEDUP_REMOVED lines=13> */
.L_x_294:
[----:B------:R-:W-:Y:S05]  /*fa40*/  BSYNC B1 ;  /* 0x0000000000017941 */ /* 0x000fea0003800000 */
.L_x_293:
        /* <DEDUP_REMOVED lines=13> */
.L_x_296:
[----:B------:R-:W-:Y:S05]  /*fb20*/  BSYNC B1 ;  /* 0x0000000000017941 */ /* 0x000fea0003800000 */
.L_x_295:
        /* <DEDUP_REMOVED lines=13> */
.L_x_298:
[----:B------:R-:W-:Y:S05]  /*fc00*/  BSYNC B1 ;  /* 0x0000000000017941 */ /* 0x000fea0003800000 */
.L_x_297:
        /* <DEDUP_REMOVED lines=13> */
.L_x_300:
[----:B------:R-:W-:Y:S05]  /*fce0*/  BSYNC B1 ;  /* 0x0000000000017941 */ /* 0x000fea0003800000 */
.L_x_299:
        /* <DEDUP_REMOVED lines=13> */
.L_x_302:
[----:B------:R-:W-:Y:S05]  /*fdc0*/  BSYNC B1 ;  /* 0x0000000000017941 */ /* 0x000fea0003800000 */
.L_x_301:
        /* <DEDUP_REMOVED lines=13> */
.L_x_304:
[----:B------:R-:W-:Y:S05]  /*fea0*/  BSYNC B1 ;  /* 0x0000000000017941 */ /* 0x000fea0003800000 */
.L_x_303:
        /* <DEDUP_REMOVED lines=13> */
.L_x_306:
[----:B------:R-:W-:Y:S05]  /*ff80*/  BSYNC B1 ;  /* 0x0000000000017941 */ /* 0x000fea0003800000 */
.L_x_305:
        /* <DEDUP_REMOVED lines=13> */
.L_x_308:
[----:B------:R-:W-:Y:S05]  /*10060*/  BSYNC B1 ;  /* 0x0000000000017941 */ /* 0x000fea0003800000 */
.L_x_307:
        /* <DEDUP_REMOVED lines=13> */
.L_x_310:
[----:B------:R-:W-:Y:S05]  /*10140*/  BSYNC B1 ;  /* 0x0000000000017941 */ /* 0x000fea0003800000 */
.L_x_309:
        /* <DEDUP_REMOVED lines=13> */
.L_x_312:
[----:B------:R-:W-:Y:S05]  /*10220*/  BSYNC B1 ;  /* 0x0000000000017941 */ /* 0x000fea0003800000 */
.L_x_311:
        /* <DEDUP_REMOVED lines=13> */
.L_x_314:
[----:B------:R-:W-:Y:S05]  /*10300*/  BSYNC B1 ;  /* 0x0000000000017941 */ /* 0x000fea0003800000 */
.L_x_313:
        /* <DEDUP_REMOVED lines=13> */
.L_x_316:
[----:B------:R-:W-:Y:S05]  /*103e0*/  BSYNC B1 ;  /* 0x0000000000017941 */ /* 0x000fea0003800000 */
.L_x_315:
        /* <DEDUP_REMOVED lines=13> */
.L_x_318:
[----:B------:R-:W-:Y:S05]  /*104c0*/  BSYNC B1 ;  /* 0x0000000000017941 */ /* 0x000fea0003800000 */
.L_x_317:
        /* <DEDUP_REMOVED lines=13> */
.L_x_320:
[----:B------:R-:W-:Y:S05]  /*105a0*/  BSYNC B1 ;  /* 0x0000000000017941 */ /* 0x000fea0003800000 */
.L_x_319:
        /* <DEDUP_REMOVED lines=13> */
.L_x_322:
[----:B------:R-:W-:Y:S05]  /*10680*/  BSYNC B1 ;  /* 0x0000000000017941 */ /* 0x000fea0003800000 */
.L_x_321:
        /* <DEDUP_REMOVED lines=13> */
.L_x_324:
[----:B------:R-:W-:Y:S05]  /*10760*/  BSYNC B1 ;  /* 0x0000000000017941 */ /* 0x000fea0003800000 */
.L_x_323:
        /* <DEDUP_REMOVED lines=13> */
.L_x_326:
[----:B------:R-:W-:Y:S05]  /*10840*/  BSYNC B1 ;  /* 0x0000000000017941 */ /* 0x000fea0003800000 */
.L_x_325:
        /* <DEDUP_REMOVED lines=13> */
.L_x_328:
[----:B------:R-:W-:Y:S05]  /*10920*/  BSYNC B1 ;  /* 0x0000000000017941 */ /* 0x000fea0003800000 */
.L_x_327:
        /* <DEDUP_REMOVED lines=13> */
.L_x_330:
[----:B------:R-:W-:Y:S05]  /*10a00*/  BSYNC B1 ;  /* 0x0000000000017941 */ /* 0x000fea0003800000 */
.L_x_329:
        /* <DEDUP_REMOVED lines=13> */
.L_x_332:
[----:B------:R-:W-:Y:S05]  /*10ae0*/  BSYNC B1 ;  /* 0x0000000000017941 */ /* 0x000fea0003800000 */
.L_x_331:
        /* <DEDUP_REMOVED lines=13> */
.L_x_334:
[----:B------:R-:W-:Y:S05]  /*10bc0*/  BSYNC B1 ;  /* 0x0000000000017941 */ /* 0x000fea0003800000 */
.L_x_333:
        /* <DEDUP_REMOVED lines=13> */
.L_x_336:
[----:B------:R-:W-:Y:S05]  /*10ca0*/  BSYNC B1 ;  /* 0x0000000000017941 */ /* 0x000fea0003800000 */
.L_x_335:
        /* <DEDUP_REMOVED lines=13> */
.L_x_338:
[----:B------:R-:W-:Y:S05]  /*10d80*/  BSYNC B1 ;  /* 0x0000000000017941 */ /* 0x000fea0003800000 */
.L_x_337:
        /* <DEDUP_REMOVED lines=13> */
.L_x_340:
[----:B------:R-:W-:Y:S05]  /*10e60*/  BSYNC B1 ;  /* 0x0000000000017941 */ /* 0x000fea0003800000 */
.L_x_339:
        /* <DEDUP_REMOVED lines=13> */
.L_x_342:
[----:B------:R-:W-:Y:S05]  /*10f40*/  BSYNC B1 ;  /* 0x0000000000017941 */ /* 0x000fea0003800000 */
.L_x_341:
        /* <DEDUP_REMOVED lines=13> */
.L_x_344:
[----:B------:R-:W-:Y:S05]  /*11020*/  BSYNC B1 ;  /* 0x0000000000017941 */ /* 0x000fea0003800000 */
.L_x_343:
        /* <DEDUP_REMOVED lines=13> */
.L_x_346:
[----:B------:R-:W-:Y:S05]  /*11100*/  BSYNC B1 ;  /* 0x0000000000017941 */ /* 0x000fea0003800000 */
.L_x_345:
        /* <DEDUP_REMOVED lines=13> */
.L_x_348:
[----:B------:R-:W-:Y:S05]  /*111e0*/  BSYNC B1 ;  /* 0x0000000000017941 */ /* 0x000fea0003800000 */
.L_x_347:
        /* <DEDUP_REMOVED lines=13> */
.L_x_350:
[----:B------:R-:W-:Y:S05]  /*112c0*/  BSYNC B1 ;  /* 0x0000000000017941 */ /* 0x000fea0003800000 */
.L_x_349:
        /* <DEDUP_REMOVED lines=13> */
.L_x_352:
[----:B------:R-:W-:Y:S05]  /*113a0*/  BSYNC B1 ;  /* 0x0000000000017941 */ /* 0x000fea0003800000 */
.L_x_351:
        /* <DEDUP_REMOVED lines=13> */
.L_x_354:
[----:B------:R-:W-:Y:S05]  /*11480*/  BSYNC B1 ;  /* 0x0000000000017941 */ /* 0x000fea0003800000 */
.L_x_353:
        /* <DEDUP_REMOVED lines=13> */
.L_x_356:
[----:B------:R-:W-:Y:S05]  /*11560*/  BSYNC B1 ;  /* 0x0000000000017941 */ /* 0x000fea0003800000 */
.L_x_355:
        /* <DEDUP_REMOVED lines=13> */
.L_x_358:
[----:B------:R-:W-:Y:S05]  /*11640*/  BSYNC B1 ;  /* 0x0000000000017941 */ /* 0x000fea0003800000 */
.L_x_357:
[----:B------:R-:W-:Y:S05]  /*11650*/  @P0 BRA `(.L_x_359) ;  /* 0x0000002c00a40947 */ /* 0x000fea0003800000 */
[----:B------:R-:W2:Y:S01]  /*11660*/  LDL.LU R2, [R1+0x16c] ;  /* 0x00016c0001027983 */ /* 0x000ea20000300800 */
[----:B-----5:R-:W-:-:S04]  /*11670*/  LOP3.LUT R0, R0, 0xff, RZ, 0xc0, !PT ;  /* 0x000000ff00007812 */ /* 0x020fc800078ec0ff */
[----:B------:R-:W-:-:S05]  /*11680*/  F2FP.F16.E4M3.UNPACK_B R0, R0 ;  /* 0x00000000ff00723e */ /* 0x000fca00020006ff */
[----:B------:R-:W-:-:S05]  /*11690*/  HADD2.F32 R0, -RZ, R0.H0_H0 ;  /* 0x20000000ff007230 */ /* 0x000fca0000004100 */
[----:B------:R-:W-:-:S04]  /*116a0*/  FMUL R0, R0, UR8 ;  /* 0x0000000800007c20 */ /* 0x000fc80008400000 */
[----:B--2---:R-:W-:-:S05]  /*116b0*/  FFMA R0, R2, UR13, R0 ;  /* 0x0000000d02007c23 */ /* 0x004fca0008000000 */
[----:B0-----:R-:W-:-:S05]  /*116c0*/  F2FP.SATFINITE.E4M3.F32.PACK_AB_MERGE_C R3, RZ, R0, RZ ;  /* 0x00000000ff03723e */ /* 0x001fca00048070ff */
[----:B------:R0:W-:Y:S01]  /*116d0*/  STG.E.U8 desc[UR40][R30.64+0x99], R3 ;  /* 0x000099031e007986 */ /* 0x0001e2000c101128 */
[----:B------:R-:W-:Y:S05]  /*116e0*/  BRA `(.L_x_359) ;  /* 0x0000002c00807947 */ /* 0x000fea0003800000 */
.L_x_38:
[----:B------:R-:W-:Y:S01]  /*116f0*/  ISETP.GE.AND P3, PT, R43, 0x1, PT ;  /* 0x000000012b00780c */ /* 0x000fe20003f66270 */
[----:B------:R-:W-:Y:S01]  /*11700*/  FMUL R228, R228, UR13 ;  /* 0x0000000de4e47c20 */ /* 0x000fe20008400000 */
[----:B------:R-:W-:Y:S01]  /*11710*/  FMUL R227, R227, UR13 ;  /* 0x0000000de3e37c20 */ /* 0x000fe20008400000 */
[----:B------:R-:W-:Y:S01]  /*11720*/  ISETP.GE.AND P2, PT, R43, 0x9, PT ;  /* 0x000000092b00780c */ /* 0x000fe20003f46270 */
[----:B------:R-:W-:Y:S01]  /*11730*/  FMUL R226, R226, UR13 ;  /* 0x0000000de2e27c20 */ /* 0x000fe20008400000 */
[C---:B------:R-:W-:Y:S01]  /*11740*/  ISETP.LT.OR P0, PT, R44.reuse, 0x1, !P3 ;  /* 0x000000012c00780c */ /* 0x040fe20005f01670 */
[----:B------:R-:W-:Y:S01]  /*11750*/  FMUL R225, R225, UR13 ;  /* 0x0000000de1e17c20 */ /* 0x000fe20008400000 */
[----:B------:R-:W-:Y:S01]  /*11760*/  ISETP.LT.OR P6, PT, R44, 0x2, !P3 ;  /* 0x000000022c00780c */ /* 0x000fe20005fc1670 */
[----:B------:R-:W-:Y:S01]  /*11770*/  FMUL R224, R224, UR13 ;  /* 0x0000000de0e07c20 */ /* 0x000fe20008400000 */
[----:B------:R-:W-:Y:S02]  /*11780*/  F2FP.SATFINITE.E4M3.F32.PACK_AB_MERGE_C R33, RZ, R228, RZ ;  /* 0x000000e4ff21723e */ /* 0x000fe400048070ff */
[----:B------:R-:W-:-:S02]  /*11790*/  ISETP.LT.OR P1, PT, R44, 0x2, !P2 ;  /* 0x000000022c00780c */ /* 0x000fc40005721670 */
[----:B------:R-:W-:Y:S02]  /*117a0*/  F2FP.SATFINITE.E4M3.F32.PACK_AB_MERGE_C R227, RZ, R227, RZ ;  /* 0x000000e3ffe3723e */ /* 0x000fe400048070ff */
[----:B------:R-:W-:-:S03]  /*117b0*/  ISETP.LT.OR P5, PT, R44, 0x9, !P3 ;  /* 0x000000092c00780c */ /* 0x000fc60005fa1670 */
[----:B------:R0:W-:Y:S01]  /*117c0*/  @!P0 STG.E.U8 desc[UR40][R24.64], R33 ;  /* 0x0000002118008986 */ /* 0x0001e2000c101128 */
[----:B------:R-:W-:-:S03]  /*117d0*/  ISETP.LT.OR P0, PT, R44, 0x1, !P2 ;  /* 0x000000012c00780c */ /* 0x000fc60005701670 */
[----:B------:R-:W-:Y:S01]  /*117e0*/  @!P6 STG.E.U8 desc[UR40][R24.64+0x1], R227 ;  /* 0x000001e31800e986 */ /* 0x000fe2000c101128 */
[----:B------:R-:W-:Y:S02]  /*117f0*/  ISETP.LT.OR P6, PT, R44, 0xa, !P3 ;  /* 0x0000000a2c00780c */ /* 0x000fe40005fc1670 */
[----:B------:R-:W-:Y:S02]  /*11800*/  F2FP.SATFINITE.E4M3.F32.PACK_AB_MERGE_C R35, RZ, R226, RZ ;  /* 0x000000e2ff23723e */ /* 0x000fe400048070ff */
[----:B------:R-:W-:Y:S01]  /*11810*/  F2FP.SATFINITE.E4M3.F32.PACK_AB_MERGE_C R225, RZ, R225, RZ ;  /* 0x000000e1ffe1723e */ /* 0x000fe200048070ff */
[----:B------:R-:W-:Y:S01]  /*11820*/  FMUL R223, R223, UR13 ;  /* 0x0000000ddfdf7c20 */ /* 0x000fe20008400000 */
[----:B0-----:R-:W-:-:S03]  /*11830*/  F2FP.SATFINITE.E4M3.F32.PACK_AB_MERGE_C R33, RZ, R224, RZ ;  /* 0x000000e0ff21723e */ /* 0x001fc600048070ff */
[----:B------:R0:W-:Y:S01]  /*11840*/  @!P0 STG.E.U8 desc[UR40][R26.64], R35 ;  /* 0x000000231a008986 */ /* 0x0001e2000c101128 */
[----:B------:R-:W-:-:S03]  /*11850*/  ISETP.LT.OR P0, PT, R44, 0x9, !P2 ;  /* 0x000000092c00780c */ /* 0x000fc60005701670 */
[----:B------:R-:W-:Y:S01]  /*11860*/  @!P1 STG.E.U8 desc[UR40][R26.64+0x1], R225 ;  /* 0x000001e11a009986 */ /* 0x000fe2000c101128 */
[C---:B------:R-:W-:Y:S02]  /*11870*/  ISETP.LT.OR P1, PT, R44.reuse, 0xa, !P2 ;  /* 0x0000000a2c00780c */ /* 0x040fe40005721670 */
[----:B------:R-:W-:Y:S01]  /*11880*/  F2FP.SATFINITE.E4M3.F32.PACK_AB_MERGE_C R223, RZ, R223, RZ ;  /* 0x000000dfffdf723e */ /* 0x000fe200048070ff */
[----:B------:R1:W-:Y:S01]  /*11890*/  @!P5 STG.E.U8 desc[UR40][R24.64+0x8], R33 ;  /* 0x000008211800d986 */ /* 0x0003e2000c101128 */
[----:B------:R-:W-:Y:S01]  /*118a0*/  ISETP.LT.OR P5, PT, R44, 0x11, !P3 ;  /* 0x000000112c00780c */ /* 0x000fe20005fa1670 */
[----:B------:R-:W-:Y:S01]  /*118b0*/  FMUL R222, R222, UR13 ;  /* 0x0000000ddede7c20 */ /* 0x000fe20008400000 */
[----:B------:R-:W-:Y:S01]  /*118c0*/  FMUL R221, R221, UR13 ;  /* 0x0000000ddddd7c20 */ /* 0x000fe20008400000 */
[----:B------:R-:W-:Y:S01]  /*118d0*/  FMUL R220, R220, UR13 ;  /* 0x0000000ddcdc7c20 */ /* 0x000fe20008400000 */
[----:B------:R-:W-:Y:S01]  /*118e0*/  @!P6 STG.E.U8 desc[UR40][R24.64+0x9], R223 ;  /* 0x000009df1800e986 */ /* 0x000fe2000c101128 */
[----:B------:R-:W-:-:S02]  /*118f0*/  ISETP.LT.OR P6, PT, R44, 0x12, !P3 ;  /* 0x000000122c00780c */ /* 0x000fc40005fc1670 */
[----:B0-----:R-:W-:Y:S01]  /*11900*/  F2FP.SATFINITE.E4M3.F32.PACK_AB_MERGE_C R35, RZ, R222, RZ ;  /* 0x000000deff23723e */ /* 0x001fe200048070ff */
[----:B------:R-:W-:Y:S01]  /*11910*/  FMUL R219, R219, UR13 ;  /* 0x0000000ddbdb7c20 */ /* 0x000fe20008400000 */
[----:B------:R-:W-:Y:S01]  /*11920*/  F2FP.SATFINITE.E4M3.F32.PACK_AB_MERGE_C R221, RZ, R221, RZ ;  /* 0x000000ddffdd723e */ /* 0x000fe200048070ff */
[----:B------:R-:W-:Y:S01]  /*11930*/  FMUL R217, R217, UR13 ;  /* 0x0000000dd9d97c20 */ /* 0x000fe20008400000 */
[----:B-1----:R-:W-:Y:S01]  /*11940*/  F2FP.SATFINITE.E4M3.F32.PACK_AB_MERGE_C R33, RZ, R220, RZ ;  /* 0x000000dcff21723e */ /* 0x002fe200048070ff */
[----:B------:R0:W-:Y:S01]  /*11950*/  @!P0 STG.E.U8 desc[UR40][R26.64+0x8], R35 ;  /* 0x000008231a008986 */ /* 0x0001e2000c101128 */
[----:B------:R-:W-:-:S03]  /*11960*/  F2FP.SATFINITE.E4M3.F32.PACK_AB_MERGE_C R219, RZ, R219, RZ ;  /* 0x000000dbffdb723e */ /* 0x000fc600048070ff */
[----:B------:R-:W-:Y:S01]  /*11970*/  @!P1 STG.E.U8 desc[UR40][R26.64+0x9], R221 ;  /* 0x000009dd1a009986 */ /* 0x000fe2000c101128 */
[----:B------:R-:W-:-:S03]  /*11980*/  ISETP.LT.OR P1, PT, R44, 0x11, !P2 ;  /* 0x000000112c00780c */ /* 0x000fc60005721670 */
[----:B------:R1:W-:Y:S01]  /*11990*/  @!P5 STG.E.U8 desc[UR40][R24.64+0x10], R33 ;  /* 0x000010211800d986 */ /* 0x0003e2000c101128 */
[C---:B------:R-:W-:Y:S02]  /*119a0*/  ISETP.LT.OR P5, PT, R44.reuse, 0x12, !P2 ;  /* 0x000000122c00780c */ /* 0x040fe400057a1670 */
[----:B------:R-:W-:Y:S01]  /*119b0*/  ISETP.LT.OR P0, PT, R44, 0x19, !P3 ;  /* 0x000000192c00780c */ /* 0x000fe20005f01670 */
[----:B------:R-:W-:Y:S01]  /*119c0*/  FMUL R218, R218, UR13 ;  /* 0x0000000ddada7c20 */ /* 0x000fe20008400000 */
[----:B------:R-:W-:Y:S01]  /*119d0*/  @!P6 STG.E.U8 desc[UR40][R24.64+0x11], R219 ;  /* 0x000011db1800e986 */ /* 0x000fe2000c101128 */
[----:B------:R-:W-:Y:S01]  /*119e0*/  FMUL R216, R216, UR13 ;  /* 0x0000000dd8d87c20 */ /* 0x000fe20008400000 */
[----:B------:R-:W-:Y:S01]  /*119f0*/  ISETP.LT.OR P6, PT, R44, 0x1a, !P3 ;  /* 0x0000001a2c00780c */ /* 0x000fe20005fc1670 */
[----:B------:R-:W-:Y:S01]  /*11a00*/  FMUL R215, R215, UR13 ;  /* 0x0000000dd7d77c20 */ /* 0x000fe20008400000 */
[----:B------:R-:W-:Y:S01]  /*11a10*/  F2FP.SATFINITE.E4M3.F32.PACK_AB_MERGE_C R217, RZ, R217, RZ ;  /* 0x000000d9ffd9723e */ /* 0x000fe200048070ff */
[----:B------:R-:W-:Y:S01]  /*11a20*/  FMUL R214, R214, UR13 ;  /* 0x0000000dd6d67c20 */ /* 0x000fe20008400000 */
[----:B0-----:R-:W-:Y:S01]  /*11a30*/  F2FP.SATFINITE.E4M3.F32.PACK_AB_MERGE_C R35, RZ, R218, RZ ;  /* 0x000000daff23723e */ /* 0x001fe200048070ff */
[----:B------:R-:W-:Y:S01]  /*11a40*/  FMUL R213, R213, UR13 ;  /* 0x0000000dd5d57c20 */ /* 0x000fe20008400000 */
[----:B-1----:R-:W-:Y:S01]  /*11a50*/  F2FP.SATFINITE.E4M3.F32.PACK_AB_MERGE_C R33, RZ, R216, RZ ;  /* 0x000000d8ff21723e */ /* 0x002fe200048070ff */
[----:B------:R-:W-:Y:S01]  /*11a60*/  @!P5 STG.E.U8 desc[UR40][R26.64+0x11], R217 ;  /* 0x000011d91a00d986 */ /* 0x000fe2000c101128 */
[----:B------:R-:W-:-:S02]  /*11a70*/  F2FP.SATFINITE.E4M3.F32.PACK_AB_MERGE_C R215, RZ, R215, RZ ;  /* 0x000000d7ffd7723e */ /* 0x000fc400048070ff */
[----:B------:R-:W-:Y:S01]  /*11a80*/  ISETP.LT.OR P5, PT, R44, 0x19, !P2 ;  /* 0x000000192c00780c */ /* 0x000fe200057a1670 */
[----:B------:R0:W-:Y:S01]  /*11a90*/  @!P1 STG.E.U8 desc[UR40][R26.64+0x10], R35 ;  /* 0x000010231a009986 */ /* 0x0001e2000c101128 */
[----:B------:R-:W-:-:S03]  /*11aa0*/  ISETP.GE.AND P1, PT, R43, 0x81, PT ;  /* 0x000000812b00780c */ /* 0x000fc60003f26270 */
[----:B------:R1:W-:Y:S01]  /*11ab0*/  @!P0 STG.E.U8 desc[UR40][R24.64+0x18], R33 ;  /* 0x0000182118008986 */ /* 0x0003e2000c101128 */
[----:B------:R-:W-:-:S03]  /*11ac0*/  ISETP.LT.OR P0, PT, R44, 0x1a, !P2 ;  /* 0x0000001a2c00780c */ /* 0x000fc60005701670 */
[----:B------:R-:W-:Y:S01]  /*11ad0*/  @!P6 STG.E.U8 desc[UR40][R24.64+0x19], R215 ;  /* 0x000019d71800e986 */ /* 0x000fe2000c101128 */
[----:B------:R-:W-:Y:S01]  /*11ae0*/  ISETP.LT.OR P6, PT, R44, 0x1, !P1 ;  /* 0x000000012c00780c */ /* 0x000fe20004fc1670 */
[----:B------:R-:W-:Y:S01]  /*11af0*/  FMUL R212, R212, UR13 ;  /* 0x0000000dd4d47c20 */ /* 0x000fe20008400000 */
[----:B0-----:R-:W-:Y:S01]  /*11b00*/  F2FP.SATFINITE.E4M3.F32.PACK_AB_MERGE_C R35, RZ, R214, RZ ;  /* 0x000000d6ff23723e */ /* 0x001fe200048070ff */
[----:B------:R-:W-:Y:S01]  /*11b10*/  FMUL R211, R211, UR13 ;  /* 0x0000000dd3d37c20 */ /* 0x000fe20008400000 */
[----:B------:R-:W-:Y:S01]  /*11b20*/  F2FP.SATFINITE.E4M3.F32.PACK_AB_MERGE_C R213, RZ, R213, RZ ;  /* 0x000000d5ffd5723e */ /* 0x000fe200048070ff */
[----:B------:R-:W-:Y:S01]  /*11b30*/  FMUL R210, R210, UR13 ;  /* 0x0000000dd2d27c20 */ /* 0x000fe20008400000 */
[----:B-1----:R-:W-:Y:S01]  /*11b40*/  F2FP.SATFINITE.E4M3.F32.PACK_AB_MERGE_C R33, RZ, R212, RZ ;  /* 0x000000d4ff21723e */ /* 0x002fe200048070ff */
[----:B------:R0:W-:Y:S01]  /*11b50*/  @!P5 STG.E.U8 desc[UR40][R26.64+0x18], R35 ;  /* 0x000018231a00d986 */ /* 0x0001e2000c101128 */
[----:B------:R-:W-:-:S03]  /*11b60*/  ISETP.LT.OR P5, PT, R44, 0x2, !P1 ;  /* 0x000000022c00780c */ /* 0x000fc60004fa1670 */
[----:B------:R-:W-:Y:S01]  /*11b70*/  @!P0 STG.E.U8 desc[UR40][R26.64+0x19], R213 ;  /* 0x000019d51a008986 */ /* 0x000fe2000c101128 */
[----:B------:R-:W-:-:S03]  /*11b80*/  ISETP.GE.AND P0, PT, R43, 0x89, PT ;  /* 0x000000892b00780c */ /* 0x000fc60003f06270 */
[----:B------:R1:W-:Y:S01]  /*11b90*/  @!P6 STG.E.U8 desc[UR40][R28.64], R33 ;  /* 0x000000211c00e986 */ /* 0x0003e2000c101128 */
[----:B------:R-:W-:Y:S02]  /*11ba0*/  ISETP.LT.OR P6, PT, R44, 0x1, !P0 ;  /* 0x000000012c00780c */ /* 0x000fe400047c1670 */
[----:B------:R-:W-:Y:S01]  /*11bb0*/  F2FP.SATFINITE.E4M3.F32.PACK_AB_MERGE_C R211, RZ, R211, RZ ;  /* 0x000000d3ffd3723e */ /* 0x000fe200048070ff */
[----:B------:R-:W-:Y:S01]  /*11bc0*/  FMUL R209, R209, UR13 ;  /* 0x0000000dd1d17c20 */ /* 0x000fe20008400000 */
[----:B0-----:R-:W-:Y:S01]  /*11bd0*/  F2FP.SATFINITE.E4M3.F32.PACK_AB_MERGE_C R35, RZ, R210, RZ ;  /* 0x000000d2ff23723e */ /* 0x001fe200048070ff */
[----:B------:R-:W-:Y:S01]  /*11be0*/  FMUL R208, R208, UR13 ;  /* 0x0000000dd0d07c20 */ /* 0x000fe20008400000 */
[----:B------:R-:W-:Y:S01]  /*11bf0*/  FMUL R207, R207, UR13 ;  /* 0x0000000dcfcf7c20 */ /* 0x000fe20008400000 */
[----:B------:R-:W-:Y:S01]  /*11c00*/  @!P5 STG.E.U8 desc[UR40][R28.64+0x1], R211 ;  /* 0x000001d31c00d986 */ /* 0x000fe2000c101128 */
[----:B------:R-:W-:Y:S02]  /*11c10*/  ISETP.LT.OR P5, PT, R44, 0x2, !P0 ;  /* 0x000000022c00780c */ /* 0x000fe400047a1670 */
[----:B------:R-:W-:Y:S01]  /*11c20*/  F2FP.SATFINITE.E4M3.F32.PACK_AB_MERGE_C R209, RZ, R209, RZ ;  /* 0x000000d1ffd1723e */ /* 0x000fe200048070ff */
[----:B------:R-:W-:Y:S01]  /*11c30*/  FMUL R206, R206, UR13 ;  /* 0x0000000dcece7c20 */ /* 0x000fe20008400000 */
[----:B------:R-:W2:Y:S04]  /*11c40*/  LDL.LU R227, [R1+0x10] ;  /* 0x0000100001e37983 */ /* 0x000ea80000300800 */
[----:B------:R0:W-:Y:S01]  /*11c50*/  @!P6 STG.E.U8 desc[UR40][R30.64], R35 ;  /* 0x000000231e00e986 */ /* 0x0001e2000c101128 */
[----:B------:R-:W-:-:S02]  /*11c60*/  ISETP.LT.OR P6, PT, R44, 0x9, !P1 ;  /* 0x000000092c00780c */ /* 0x000fc40004fc1670 */
[----:B-1----:R-:W-:Y:S01]  /*11c70*/  F2FP.SATFINITE.E4M3.F32.PACK_AB_MERGE_C R33, RZ, R208, RZ ;  /* 0x000000d0ff21723e */ /* 0x002fe200048070ff */
[----:B------:R-:W3:Y:S04]  /*11c80*/  LDL.LU R226, [R1+0xc] ;  /* 0x00000c0001e27983 */ /* 0x000ee80000300800 */
[----:B------:R-:W-:Y:S01]  /*11c90*/  @!P5 STG.E.U8 desc[UR40][R30.64+0x1], R209 ;  /* 0x000001d11e00d986 */ /* 0x000fe2000c101128 */
[C---:B------:R-:W-:Y:S02]  /*11ca0*/  ISETP.LT.OR P5, PT, R44.reuse, 0xa, !P1 ;  /* 0x0000000a2c00780c */ /* 0x040fe40004fa1670 */
[----:B------:R-:W-:Y:S01]  /*11cb0*/  F2FP.SATFINITE.E4M3.F32.PACK_AB_MERGE_C R207, RZ, R207, RZ ;  /* 0x000000cfffcf723e */ /* 0x000fe200048070ff */
[----:B------:R-:W4:Y:S04]  /*11cc0*/  LDL.LU R224, [R1+0x8] ;  /* 0x0000080001e07983 */ /* 0x000f280000300800 */
[----:B------:R1:W-:Y:S01]  /*11cd0*/  @!P6 STG.E.U8 desc[UR40][R28.64+0x8], R33 ;  /* 0x000008211c00e986 */ /* 0x0003e2000c101128 */
[----:B------:R-:W-:-:S02]  /*11ce0*/  ISETP.LT.OR P6, PT, R44, 0x9, !P0 ;  /* 0x000000092c00780c */ /* 0x000fc400047c1670 */
[----:B0-----:R-:W-:Y:S01]  /*11cf0*/  F2FP.SATFINITE.E4M3.F32.PACK_AB_MERGE_C R35, RZ, R206, RZ ;  /* 0x000000ceff23723e */ /* 0x001fe200048070ff */
[----:B------:R-:W2:Y:S04]  /*11d00*/  LDL.LU R225, [R1+0x4] ;  /* 0x0000040001e17983 */ /* 0x000ea80000300800 */
[----:B------:R-:W-:Y:S01]  /*11d10*/  @!P5 STG.E.U8 desc[UR40][R28.64+0x9], R207 ;  /* 0x000009cf1c00d986 */ /* 0x000fe2000c101128 */
[----:B------:R-:W-:Y:S01]  /*11d20*/  ISETP.LT.OR P5, PT, R44, 0xa, !P0 ;  /* 0x0000000a2c00780c */ /* 0x000fe200047a1670 */
[----:B------:R-:W-:Y:S02]  /*11d30*/  FMUL R205, R205, UR13 ;  /* 0x0000000dcdcd7c20 */ /* 0x000fe40008400000 */
[----:B------:R-:W4:Y:S04]  /*11d40*/  LDL.LU R223, [R1+0x18] ;  /* 0x0000180001df7983 */ /* 0x000f280000300800 */
[----:B------:R-:W4:Y:S04]  /*11d50*/  LDL.LU R222, [R1+0x14] ;  /* 0x0000140001de7983 */ /* 0x000f280000300800 */
[----:B------:R-:W3:Y:S01]  /*11d60*/  LDL.LU R220, [R1] ;  /* 0x0000000001dc7983 */ /* 0x000ee20000300800 */
[----:B------:R-:W-:Y:S01]  /*11d70*/  F2FP.SATFINITE.E4M3.F32.PACK_AB_MERGE_C R205, RZ, R205, RZ ;  /* 0x000000cdffcd723e */ /* 0x000fe200048070ff */
[----:B------:R-:W-:Y:S01]  /*11d80*/  FMUL R204, R204, UR13 ;  /* 0x0000000dcccc7c20 */ /* 0x000fe20008400000 */
[----:B------:R-:W-:Y:S01]  /*11d90*/  FMUL R203, R203, UR13 ;  /* 0x0000000dcbcb7c20 */ /* 0x000fe20008400000 */
[----:B------:R0:W-:Y:S01]  /*11da0*/  @!P6 STG.E.U8 desc[UR40][R30.64+0x8], R35 ;  /* 0x000008231e00e986 */ /* 0x0001e2000c101128 */
[----:B------:R-:W-:Y:S01]  /*11db0*/  ISETP.LT.OR P6, PT, R44, 0x11, !P1 ;  /* 0x000000112c00780c */ /* 0x000fe20004fc1670 */
[----:B------:R-:W-:Y:S01]  /*11dc0*/  FMUL R202, R202, UR13 ;  /* 0x0000000dcaca7c20 */ /* 0x000fe20008400000 */
[----:B-1----:R-:W-:Y:S01]  /*11dd0*/  F2FP.SATFINITE.E4M3.F32.PACK_AB_MERGE_C R33, RZ, R204, RZ ;  /* 0x000000ccff21723e */ /* 0x002fe200048070ff */
[----:B------:R-:W-:Y:S01]  /*11de0*/  @!P5 STG.E.U8 desc[UR40][R30.64+0x9], R205 ;  /* 0x000009cd1e00d986 */ /* 0x000fe2000c101128 */
[----:B------:R-:W-:Y:S01]  /*11df0*/  ISETP.LT.OR P5, PT, R44, 0x12, !P1 ;  /* 0x000000122c00780c */ /* 0x000fe20004fa1670 */
[----:B------:R-:W-:Y:S01]  /*11e00*/  FMUL R201, R201, UR13 ;  /* 0x0000000dc9c97c20 */ /* 0x000fe20008400000 */
[----:B------:R-:W-:Y:S01]  /*11e10*/  F2FP.SATFINITE.E4M3.F32.PACK_AB_MERGE_C R203, RZ, R203, RZ ;  /* 0x000000cbffcb723e */ /* 0x000fe200048070ff */
[----:B------:R-:W-:Y:S01]  /*11e20*/  FMUL R200, R200, UR13 ;  /* 0x0000000dc8c87c20 */ /* 0x000fe20008400000 */
[----:B------:R-:W-:Y:S01]  /*11e30*/  FMUL R199, R199, UR13 ;  /* 0x0000000dc7c77c20 */ /* 0x000fe20008400000 */
[----:B------:R-:W-:Y:S01]  /*11e40*/  FMUL R198, R198, UR13 ;  /* 0x0000000dc6c67c20 */ /* 0x000fe20008400000 */
[----:B------:R-:W-:Y:S01]  /*11e50*/  F2FP.SATFINITE.E4M3.F32.PACK_AB_MERGE_C R201, RZ, R201, RZ ;  /* 0x000000c9ffc9723e */ /* 0x000fe200048070ff */
[----:B------:R-:W-:Y:S01]  /*11e60*/  FMUL R197, R197, UR13 ;  /* 0x0000000dc5c57c20 */ /* 0x000fe20008400000 */
[----:B0-----:R-:W-:Y:S01]  /*11e70*/  F2FP.SATFINITE.E4M3.F32.PACK_AB_MERGE_C R35, RZ, R202, RZ ;  /* 0x000000caff23723e */ /* 0x001fe200048070ff */
[----:B------:R0:W-:Y:S01]  /*11e80*/  @!P6 STG.E.U8 desc[UR40][R28.64+0x10], R33 ;  /* 0x000010211c00e986 */ /* 0x0001e2000c101128 */
[----:B------:R-:W-:Y:S01]  /*11e90*/  ISETP.LT.OR P6, PT, R44, 0x11, !P0 ;  /* 0x000000112c00780c */ /* 0x000fe200047c1670 */
[----:B------:R-:W-:Y:S01]  /*11ea0*/  FMUL R196, R196, UR13 ;  /* 0x0000000dc4c47c20 */ /* 0x000fe20008400000 */
[----:B------:R-:W-:Y:S01]  /*11eb0*/  F2FP.SATFINITE.E4M3.F32.PACK_AB_MERGE_C R199, RZ, R199, RZ ;  /* 0x000000c7ffc7723e */ /* 0x000fe200048070ff */
        /* <DEDUP_REMOVED lines=76> */
[----:B-----5:R-:W-:Y:S01]  /*12380*/  FMUL R0, R0, UR13 ;  /* 0x0000000d00007c20 */ /* 0x020fe20008400000 */
[----:B------:R-:W-:Y:S01]  /*12390*/  F2FP.SATFINITE.E4M3.F32.PACK_AB_MERGE_C R5, RZ, R5, RZ ;  /* 0x00000005ff05723e */ /* 0x000fe200048070ff */
[----:B------:R-:W-:Y:S01]  /*123a0*/  FMUL R2, R2, UR13 ;  /* 0x0000000d02027c20 */ /* 0x000fe20008400000 */
[----:B0-----:R-:W-:Y:S01]  /*123b0*/  F2FP.SATFINITE.E4M3.F32.PACK_AB_MERGE_C R35, RZ, R190, RZ ;  /* 0x000000beff23723e */ /* 0x001fe200048070ff */
[----:B------:R0:W-:Y:S01]  /*123c0*/  @!P6 STG.E.U8 desc[UR40][R24.64+0x28], R33 ;  /* 0x000028211800e986 */ /* 0x0001e2000c101128 */
[----:B------:R-:W-:-:S02]  /*123d0*/  ISETP.LT.OR P6, PT, R44, 0x29, !P2 ;  /* 0x000000292c00780c */ /* 0x000fc400057c1670 */
[----:B------:R-:W-:Y:S01]  /*123e0*/  F2FP.SATFINITE.E4M3.F32.PACK_AB_MERGE_C R3, RZ, R3, RZ ;  /* 0x00000003ff03723e */ /* 0x000fe200048070ff */
[----:B------:R-:W-:Y:S01]  /*123f0*/  @!P5 STG.E.U8 desc[UR40][R24.64+0x29], R191 ;  /* 0x000029bf1800d986 */ /* 0x000fe2000c101128 */
[----:B------:R-:W-:Y:S02]  /*12400*/  ISETP.LT.OR P5, PT, R44, 0x2a, !P2 ;  /* 0x0000002a2c00780c */ /* 0x000fe400057a1670 */
[----:B0-----:R-:W-:-:S07]  /*12410*/  F2FP.SATFINITE.E4M3.F32.PACK_AB_MERGE_C R33, RZ, R188, RZ ;  /* 0x000000bcff21723e */ /* 0x001fce00048070ff */
[----:B------:R0:W-:Y:S01]  /*12420*/  @!P6 STG.E.U8 desc[UR40][R26.64+0x28], R35 ;  /* 0x000028231a00e986 */ /* 0x0001e2000c101128 */
[----:B------:R-:W-:-:S03]  /*12430*/  ISETP.LT.OR P6, PT, R44, 0x31, !P3 ;  /* 0x000000312c00780c */ /* 0x000fc60005fc1670 */
        /* <DEDUP_REMOVED lines=13> */
[----:B------:R-:W-:Y:S01]  /*12510*/  @!P6 STG.E.U8 desc[UR40][R24.64+0x38], R33 ;  /* 0x000038211800e986 */ /* 0x000fe2000c101128 */
[----:B------:R-:W-:-:S03]  /*12520*/  ISETP.LT.OR P6, PT, R44, 0x39, !P2 ;  /* 0x000000392c00780c */ /* 0x000fc600057c1670 */
[----:B------:R0:W-:Y:S01]  /*12530*/  @!P5 STG.E.U8 desc[UR40][R24.64+0x39], R23 ;  /* 0x000039171800d986 */ /* 0x0001e2000c101128 */
[----:B------:R-:W-:-:S09]  /*12540*/  ISETP.LT.OR P5, PT, R44, 0x3a, !P2 ;  /* 0x0000003a2c00780c */ /* 0x000fd200057a1670 */
[----:B------:R-:W-:Y:S01]  /*12550*/  @!P6 STG.E.U8 desc[UR40][R26.64+0x38], R35 ;  /* 0x000038231a00e986 */ /* 0x000fe2000c101128 */
[C---:B------:R-:W-:Y:S02]  /*12560*/  ISETP.LT.OR P6, PT, R44.reuse, 0x21, !P1 ;  /* 0x000000212c00780c */ /* 0x040fe40004fc1670 */
[----:B0-----:R-:W-:Y:S01]  /*12570*/  F2FP.SATFINITE.E4M3.F32.PACK_AB_MERGE_C R23, RZ, R20, RZ ;  /* 0x00000014ff17723e */ /* 0x001fe200048070ff */
        /* <DEDUP_REMOVED lines=37> */
[----:B------:R1:W-:Y:S01]  /*127d0*/  @!P6 STG.E.U8 desc[UR40][R30.64+0x38], R9 ;  /* 0x000038091e00e986 */ /* 0x0003e2000c101128 */
[C---:B------:R-:W-:Y:S02]  /*127e0*/  ISETP.LT.OR P6, PT, R44.reuse, 0x41, !P3 ;  /* 0x000000412c00780c */ /* 0x040fe40005fc1670 */
[----:B0-----:R-:W-:Y:S01]  /*127f0*/  F2FP.SATFINITE.E4M3.F32.PACK_AB_MERGE_C R7, RZ, R4, RZ ;  /* 0x00000004ff07723e */ /* 0x001fe200048070ff */
[----:B------:R0:W-:Y:S01]  /*12800*/  @!P5 STG.E.U8 desc[UR40][R30.64+0x39], R5 ;  /* 0x000039051e00d986 */ /* 0x0001e2000c101128 */
[----:B------:R-:W-:Y:S02]  /*12810*/  ISETP.LT.OR P5, PT, R44, 0x42, !P3 ;  /* 0x000000422c00780c */ /* 0x000fe40005fa1670 */
[----:B-1----:R-:W-:-:S07]  /*12820*/  F2FP.SATFINITE.E4M3.F32.PACK_AB_MERGE_C R9, RZ, R0, RZ ;  /* 0x00000000ff09723e */ /* 0x002fce00048070ff */
[----:B------:R1:W-:Y:S01]  /*12830*/  @!P6 STG.E.U8 desc[UR40][R24.64+0x40], R7 ;  /* 0x000040071800e986 */ /* 0x0003e2000c101128 */
[----:B------:R-:W-:Y:S01]  /*12840*/  ISETP.LT.OR P6, PT, R44, 0x41, !P2 ;  /* 0x000000412c00780c */ /* 0x000fe200057c1670 */
[----:B---3--:R-:W-:Y:S01]  /*12850*/  FMUL R0, R220, UR13 ;  /* 0x0000000ddc007c20 */ /* 0x008fe20008400000 */
[----:B0-----:R-:W-:Y:S01]  /*12860*/  F2FP.SATFINITE.E4M3.F32.PACK_AB_MERGE_C R5, RZ, R2, RZ ;  /* 0x00000002ff05723e */ /* 0x001fe200048070ff */
[----:B------:R-:W3:Y:S01]  /*12870*/  LDL.LU R220, [R1+0x1c] ;  /* 0x00001c0001dc7983 */ /* 0x000ee20000300800 */
[----:B--2---:R-:W-:-:S03]  /*12880*/  FMUL R2, R225, UR13 ;  /* 0x0000000de1027c20 */ /* 0x004fc60008400000 */
[----:B------:R0:W-:Y:S01]  /*12890*/  @!P5 STG.E.U8 desc[UR40][R24.64+0x41], R3 ;  /* 0x000041031800d986 */ /* 0x0001e2000c101128 */
[----:B------:R-:W-:-:S03]  /*128a0*/  ISETP.LT.OR P5, PT, R44, 0x42, !P2 ;  /* 0x000000422c00780c */ /* 0x000fc600057a1670 */
[----:B------:R-:W2:Y:S01]  /*128b0*/  LDL.LU R225, [R1+0x20] ;  /* 0x0000200001e17983 */ /* 0x000ea20000300800 */
[----:B-1----:R-:W-:Y:S01]  /*128c0*/  F2FP.SATFINITE.E4M3.F32.PACK_AB_MERGE_C R7, RZ, R2, RZ ;  /* 0x00000002ff07723e */ /* 0x002fe200048070ff */
[----:B------:R-:W-:Y:S02]  /*128d0*/  FMUL R2, R226, UR13 ;  /* 0x0000000de2027c20 */ /* 0x000fe40008400000 */
[----:B------:R1:W-:Y:S01]  /*128e0*/  @!P6 STG.E.U8 desc[UR40][R26.64+0x40], R5 ;  /* 0x000040051a00e986 */ /* 0x0003e2000c101128 */
[----:B------:R-:W-:Y:S02]  /*128f0*/  ISETP.LT.OR P6, PT, R44, 0x49, !P3 ;  /* 0x000000492c00780c */ /* 0x000fe40005fc1670 */
[----:B0-----:R-:W-:Y:S01]  /*12900*/  F2FP.SATFINITE.E4M3.F32.PACK_AB_MERGE_C R3, RZ, R0, RZ ;  /* 0x00000000ff03723e */ /* 0x001fe200048070ff */
[----:B----4-:R-:W-:Y:S02]  /*12910*/  FMUL R0, R224, UR13 ;  /* 0x0000000de0007c20 */ /* 0x010fe40008400000 */
[----:B------:R-:W4:Y:S04]  /*12920*/  LDL.LU R224, [R1+0x24] ;  /* 0x0000240001e07983 */ /* 0x000f280000300800 */
[----:B------:R-:W4:Y:S01]  /*12930*/  LDL.LU R226, [R1+0x28] ;  /* 0x0000280001e27983 */ /* 0x000f220000300800 */
[----:B-1----:R-:W-:Y:S01]  /*12940*/  F2FP.SATFINITE.E4M3.F32.PACK_AB_MERGE_C R5, RZ, R0, RZ ;  /* 0x00000000ff05723e */ /* 0x002fe200048070ff */
[----:B------:R-:W-:-:S02]  /*12950*/  FMUL R0, R227, UR13 ;  /* 0x0000000de3007c20 */ /* 0x000fc40008400000 */
[----:B------:R-:W4:Y:S04]  /*12960*/  LDL.LU R227, [R1+0x2c] ;  /* 0x00002c0001e37983 */ /* 0x000f280000300800 */
[----:B------:R0:W-:Y:S01]  /*12970*/  @!P5 STG.E.U8 desc[UR40][R26.64+0x41], R9 ;  /* 0x000041091a00d986 */ /* 0x0001e2000c101128 */
[----:B------:R-:W-:-:S03]  /*12980*/  ISETP.LT.OR P5, PT, R44, 0x4a, !P3 ;  /* 0x0000004a2c00780c */ /* 0x000fc60005fa1670 */
[----:B------:R1:W-:Y:S01]  /*12990*/  @!P6 STG.E.U8 desc[UR40][R24.64+0x48], R3 ;  /* 0x000048031800e986 */ /* 0x0003e2000c101128 */
[----:B------:R-:W-:-:S09]  /*129a0*/  ISETP.LT.OR P6, PT, R44, 0x49, !P2 ;  /* 0x000000492c00780c */ /* 0x000fd200057c1670 */
[----:B------:R1:W-:Y:S01]  /*129b0*/  @!P5 STG.E.U8 desc[UR40][R24.64+0x49], R7 ;  /* 0x000049071800d986 */ /* 0x0003e2000c101128 */
[----:B------:R-:W-:Y:S02]  /*129c0*/  ISETP.LT.OR P5, PT, R44, 0x4a, !P2 ;  /* 0x0000004a2c00780c */ /* 0x000fe400057a1670 */
[----:B0-----:R-:W-:Y:S01]  /*129d0*/  F2FP.SATFINITE.E4M3.F32.PACK_AB_MERGE_C R9, RZ, R2, RZ ;  /* 0x00000002ff09723e */ /* 0x001fe200048070ff */
[----:B------:R-:W-:Y:S01]  /*129e0*/  FMUL R2, R222, UR13 ;  /* 0x0000000dde027c20 */ /* 0x000fe20008400000 */
[----:B------:R0:W-:Y:S01]  /*129f0*/  @!P6 STG.E.U8 desc[UR40][R26.64+0x48], R5 ;  /* 0x000048051a00e986 */ /* 0x0001e2000c101128 */
[----:B------:R-:W-:-:S03]  /*12a00*/  ISETP.LT.OR P6, PT, R44, 0x51, !P3 ;  /* 0x000000512c00780c */ /* 0x000fc60005fc1670 */
[----:B------:R-:W4:Y:S01]  /*12a10*/  LDL.LU R222, [R1+0x30] ;  /* 0x0000300001de7983 */ /* 0x000f220000300800 */
[----:B-1----:R-:W-:Y:S01]  /*12a20*/  F2FP.SATFINITE.E4M3.F32.PACK_AB_MERGE_C R3, RZ, R0, RZ ;  /* 0x00000000ff03723e */ /* 0x002fe200048070ff */
[----:B------:R-:W-:-:S03]  /*12a30*/  FMUL R0, R223, UR13 ;  /* 0x0000000ddf007c20 */ /* 0x000fc60008400000 */
[----:B------:R1:W-:Y:S01]  /*12a40*/  @!P5 STG.E.U8 desc[UR40][R26.64+0x49], R9 ;  /* 0x000049091a00d986 */ /* 0x0003e2000c101128 */
[----:B------:R-:W-:Y:S02]  /*12a50*/  ISETP.LT.OR P5, PT, R44, 0x52, !P3 ;  /* 0x000000522c00780c */ /* 0x000fe40005fa1670 */
[----:B------:R-:W-:Y:S01]  /*12a60*/  F2FP.SATFINITE.E4M3.F32.PACK_AB_MERGE_C R7, RZ, R2, RZ ;  /* 0x00000002ff07723e */ /* 0x000fe200048070ff */
[----:B------:R-:W4:Y:S01]  /*12a70*/  LDL.LU R223, [R1+0x34] ;  /* 0x0000340001df7983 */ /* 0x000f220000300800 */
[----:B0-----:R-:W-:-:S03]  /*12a80*/  F2FP.SATFINITE.E4M3.F32.PACK_AB_MERGE_C R5, RZ, R0, RZ ;  /* 0x00000000ff05723e */ /* 0x001fc600048070ff */
[----:B------:R0:W-:Y:S06]  /*12a90*/  @!P6 STG.E.U8 desc[UR40][R24.64+0x50], R3 ;  /* 0x000050031800e986 */ /* 0x0001ec000c101128 */
[----:B------:R4:W-:Y:S01]  /*12aa0*/  @!P5 STG.E.U8 desc[UR40][R24.64+0x51], R7 ;  /* 0x000051071800d986 */ /* 0x0009e2000c101128 */
[----:B---3--:R-:W-:-:S03]  /*12ab0*/  FMUL R2, R220, UR13 ;  /* 0x0000000ddc027c20 */ /* 0x008fc60008400000 */
[----:B------:R-:W3:Y:S02]  /*12ac0*/  LDL.LU R220, [R1+0x38] ;  /* 0x0000380001dc7983 */ /* 0x000ee40000300800 */
[----:B-1----:R-:W-:Y:S01]  /*12ad0*/  F2FP.SATFINITE.E4M3.F32.PACK_AB_MERGE_C R9, RZ, R2, RZ ;  /* 0x00000002ff09723e */ /* 0x002fe200048070ff */
[----:B--2---:R-:W-:Y:S02]  /*12ae0*/  FMUL R0, R225, UR13 ;  /* 0x0000000de1007c20 */ /* 0x004fe40008400000 */
[----:B------:R-:W2:Y:S03]  /*12af0*/  LDL.LU R225, [R1+0x3c] ;  /* 0x00003c0001e17983 */ /* 0x000ea60000300800 */
[----:B0-----:R-:W-:Y:S01]  /*12b00*/  F2FP.SATFINITE.E4M3.F32.PACK_AB_MERGE_C R3, RZ, R0, RZ ;  /* 0x00000000ff03723e */ /* 0x001fe200048070ff */
[----:B----4-:R-:W-:Y:S02]  /*12b10*/  FMUL R2, R224, UR13 ;  /* 0x0000000de0027c20 */ /* 0x010fe40008400000 */
[----:B------:R-:W4:Y:S01]  /*12b20*/  LDL.LU R224, [R1+0x40] ;  /* 0x0000400001e07983 */ /* 0x000f220000300800 */
[----:B------:R-:W-:-:S02]  /*12b30*/  FMUL R0, R226, UR13 ;  /* 0x0000000de2007c20 */ /* 0x000fc40008400000 */
[----:B------:R-:W-:Y:S01]  /*12b40*/  F2FP.SATFINITE.E4M3.F32.PACK_AB_MERGE_C R7, RZ, R2, RZ ;  /* 0x00000002ff07723e */ /* 0x000fe200048070ff */
[----:B------:R-:W4:Y:S01]  /*12b50*/  LDL.LU R226, [R1+0x44] ;  /* 0x0000440001e27983 */ /* 0x000f220000300800 */
[----:B------:R-:W-:-:S03]  /*12b60*/  FMUL R2, R227, UR13 ;  /* 0x0000000de3027c20 */ /* 0x000fc60008400000 */
[----:B------:R-:W4:Y:S01]  /*12b70*/  LDL.LU R227, [R1+0x48] ;  /* 0x0000480001e37983 */ /* 0x000f220000300800 */
[C---:B------:R-:W-:Y:S02]  /*12b80*/  ISETP.LT.OR P6, PT, R44.reuse, 0x51, !P2 ;  /* 0x000000512c00780c */ /* 0x040fe400057c1670 */
[----:B------:R-:W-:-:S11]  /*12b90*/  ISETP.LT.OR P5, PT, R44, 0x52, !P2 ;  /* 0x000000522c00780c */ /* 0x000fd600057a1670 */
        /* <DEDUP_REMOVED lines=12> */
[----:B------:R-:W-:Y:S01]  /*12c60*/  FMUL R2, R223, UR13 ;  /* 0x0000000ddf027c20 */ /* 0x000fe20008400000 */
[----:B------:R-:W-:Y:S01]  /*12c70*/  F2FP.SATFINITE.E4M3.F32.PACK_AB_MERGE_C R3, RZ, R0, RZ ;  /* 0x00000000ff03723e */ /* 0x000fe200048070ff */
[----:B------:R-:W4:Y:S04]  /*12c80*/  LDL.LU R223, [R1+0x50] ;  /* 0x0000500001df7983 */ /* 0x000f280000300800 */
[----:B------:R1:W-:Y:S01]  /*12c90*/  @!P6 STG.E.U8 desc[UR40][R26.64+0x58], R5 ;  /* 0x000058051a00e986 */ /* 0x0003e2000c101128 */
[----:B------:R-:W-:Y:S02]  /*12ca0*/  ISETP.LT.OR P6, PT, R44, 0x41, !P1 ;  /* 0x000000412c00780c */ /* 0x000fe40004fc1670 */
[----:B0-----:R-:W-:Y:S01]  /*12cb0*/  F2FP.SATFINITE.E4M3.F32.PACK_AB_MERGE_C R7, RZ, R2, RZ ;  /* 0x00000002ff07723e */ /* 0x001fe200048070ff */
[----:B------:R0:W-:Y:S10]  /*12cc0*/  @!P5 STG.E.U8 desc[UR40][R26.64+0x59], R9 ;  /* 0x000059091a00d986 */ /* 0x0001f4000c101128 */
        /* <DEDUP_REMOVED lines=21> */
[C---:B------:R-:W-:Y:S02]  /*12e20*/  ISETP.LT.OR P5, PT, R44.reuse, 0x4a, !P1 ;  /* 0x0000004a2c00780c */ /* 0x040fe40004fa1670 */
[----:B0-----:R-:W-:Y:S01]  /*12e30*/  F2FP.SATFINITE.E4M3.F32.PACK_AB_MERGE_C R7, RZ, R2, RZ ;  /* 0x00000002ff07723e */ /* 0x001fe200048070ff */
[----:B------:R0:W-:Y:S01]  /*12e40*/  @!P6 STG.E.U8 desc[UR40][R28.64+0x48], R3 ;  /* 0x000048031c00e986 */ /* 0x0001e2000c101128 */
[----:B------:R-:W-:Y:S01]  /*12e50*/  ISETP.LT.OR P6, PT, R44, 0x49, !P0 ;  /* 0x000000492c00780c */ /* 0x000fe200047c1670 */
[----:B------:R-:W-:Y:S02]  /*12e60*/  FMUL R2, R222, UR13 ;  /* 0x0000000dde027c20 */ /* 0x000fe40008400000 */
[----:B------:R-:W4:Y:S01]  /*12e70*/  LDL.LU R222, [R1+0x68] ;  /* 0x0000680001de7983 */ /* 0x000f220000300800 */
[----:B-1----:R-:W-:Y:S01]  /*12e80*/  F2FP.SATFINITE.E4M3.F32.PACK_AB_MERGE_C R5, RZ, R0, RZ ;  /* 0x00000000ff05723e */ /* 0x002fe200048070ff */
[----:B------:R-:W-:-:S04]  /*12e90*/  FMUL R0, R223, UR13 ;  /* 0x0000000ddf007c20 */ /* 0x000fc80008400000 */
        /* <DEDUP_REMOVED lines=33> */
[----:B-1----:R-:W-:-:S05]  /*130b0*/  F2FP.SATFINITE.E4M3.F32.PACK_AB_MERGE_C R7, RZ, R2, RZ ;  /* 0x00000002ff07723e */ /* 0x002fca00048070ff */
[----:B------:R1:W-:Y:S01]  /*130c0*/  @!P6 STG.E.U8 desc[UR40][R28.64+0x58], R3 ;  /* 0x000058031c00e986 */ /* 0x0003e2000c101128 */
[----:B------:R-:W-:Y:S01]  /*130d0*/  ISETP.LT.OR P6, PT, R44, 0x59, !P0 ;  /* 0x000000592c00780c */ /* 0x000fe200047c1670 */
[----:B------:R-:W-:Y:S01]  /*130e0*/  FMUL R2, R223, UR13 ;  /* 0x0000000ddf027c20 */ /* 0x000fe20008400000 */
[----:B------:R-:W-:Y:S01]  /*130f0*/  F2FP.SATFINITE.E4M3.F32.PACK_AB_MERGE_C R5, RZ, R0, RZ ;  /* 0x00000000ff05723e */ /* 0x000fe200048070ff */
[----:B------:R-:W4:Y:S03]  /*13100*/  LDL.LU R223, [R1+0x88] ;  /* 0x0000880001df7983 */ /* 0x000f260000300800 */
[----:B0-----:R-:W-:Y:S01]  /*13110*/  F2FP.SATFINITE.E4M3.F32.PACK_AB_MERGE_C R9, RZ, R2, RZ ;  /* 0x00000002ff09723e */ /* 0x001fe200048070ff */
        /* <DEDUP_REMOVED lines=173> */
[----:B------:R-:W4:Y:S04]  /*13bf0*/  LDL.LU R223, [R1+0x114] ;  /* 0x0001140001df7983 */ /* 0x000f280000300800 */
[----:B------:R-:W4:Y:S01]  /*13c00*/  LDL.LU R219, [R1+0x118] ;  /* 0x0001180001db7983 */ /* 0x000f220000300800 */
[----:B0-----:R-:W-:-:S03]  /*13c10*/  F2FP.SATFINITE.E4M3.F32.PACK_AB_MERGE_C R5, RZ, R0, RZ ;  /* 0x00000000ff05723e */ /* 0x001fc600048070ff */
[----:B------:R0:W-:Y:S04]  /*13c20*/  @!P6 STG.E.U8 desc[UR40][R24.64+0x80], R3 ;  /* 0x000080031800e986 */ /* 0x0001e8000c101128 */
[----:B------:R4:W-:Y:S01]  /*13c30*/  @!P5 STG.E.U8 desc[UR40][R24.64+0x81], R7 ;  /* 0x000081071800d986 */ /* 0x0009e2000c101128 */
[----:B---3--:R-:W-:-:S05]  /*13c40*/  FMUL R2, R220, UR13 ;  /* 0x0000000ddc027c20 */ /* 0x008fca0008400000 */
[----:B-1----:R-:W-:Y:S01]  /*13c50*/  F2FP.SATFINITE.E4M3.F32.PACK_AB_MERGE_C R9, RZ, R2, RZ ;  /* 0x00000002ff09723e */ /* 0x002fe200048070ff */
[----:B--2---:R-:W-:Y:S02]  /*13c60*/  FMUL R0, R225, UR13 ;  /* 0x0000000de1007c20 */ /* 0x004fe40008400000 */
[----:B------:R-:W2:Y:S03]  /*13c70*/  LDL.LU R225, [R1+0x11c] ;  /* 0x00011c0001e17983 */ /* 0x000ea60000300800 */
[----:B0-----:R-:W-:Y:S01]  /*13c80*/  F2FP.SATFINITE.E4M3.F32.PACK_AB_MERGE_C R3, RZ, R0, RZ ;  /* 0x00000000ff03723e */ /* 0x001fe200048070ff */
[----:B----4-:R-:W-:Y:S02]  /*13c90*/  FMUL R2, R224, UR13 ;  /* 0x0000000de0027c20 */ /* 0x010fe40008400000 */
[----:B------:R-:W3:Y:S01]  /*13ca0*/  LDL.LU R224, [R1+0x120] ;  /* 0x0001200001e07983 */ /* 0x000ee20000300800 */
[----:B------:R-:W-:-:S02]  /*13cb0*/  FMUL R0, R226, UR13 ;  /* 0x0000000de2007c20 */ /* 0x000fc40008400000 */
[----:B------:R-:W-:Y:S01]  /*13cc0*/  F2FP.SATFINITE.E4M3.F32.PACK_AB_MERGE_C R7, RZ, R2, RZ ;  /* 0x00000002ff07723e */ /* 0x000fe200048070ff */
[----:B------:R-:W4:Y:S01]  /*13cd0*/  LDL.LU R226, [R1+0x124] ;  /* 0x0001240001e27983 */ /* 0x000f220000300800 */
[----:B------:R-:W-:-:S03]  /*13ce0*/  FMUL R2, R227, UR13 ;  /* 0x0000000de3027c20 */ /* 0x000fc60008400000 */
[----:B------:R-:W4:Y:S01]  /*13cf0*/  LDL.LU R227, [R1+0x128] ;  /* 0x0001280001e37983 */ /* 0x000f220000300800 */
[C---:B------:R-:W-:Y:S02]  /*13d00*/  ISETP.LT.OR P5, PT, R44.reuse, 0x82, !P2 ;  /* 0x000000822c00780c */ /* 0x040fe400057a1670 */
[C---:B------:R-:W-:Y:S01]  /*13d10*/  ISETP.LT.OR P6, PT, R44.reuse, 0x81, !P2 ;  /* 0x000000812c00780c */ /* 0x040fe200057c1670 */
[----:B------:R-:W4:Y:S04]  /*13d20*/  LDL.LU R221, [R1+0x12c] ;  /* 0x00012c0001dd7983 */ /* 0x000f280000300800 */
[----:B------:R-:W4:Y:S06]  /*13d30*/  LDL.LU R220, [R1+0x130] ;  /* 0x0001300001dc7983 */ /* 0x000f2c0000300800 */
[----:B------:R0:W-:Y:S01]  /*13d40*/  @!P5 STG.E.U8 desc[UR40][R26.64+0x81], R9 ;  /* 0x000081091a00d986 */ /* 0x0001e2000c101128 */
[----:B------:R-:W-:-:S03]  /*13d50*/  ISETP.LT.OR P5, PT, R44, 0x8a, !P3 ;  /* 0x0000008a2c00780c */ /* 0x000fc60005fa1670 */
[----:B------:R1:W-:Y:S01]  /*13d60*/  @!P6 STG.E.U8 desc[UR40][R26.64+0x80], R5 ;  /* 0x000080051a00e986 */ /* 0x0003e2000c101128 */
[----:B------:R-:W-:-:S09]  /*13d70*/  ISETP.LT.OR P6, PT, R44, 0x89, !P3 ;  /* 0x000000892c00780c */ /* 0x000fd20005fc1670 */
[----:B------:R-:W-:Y:S01]  /*13d80*/  @!P5 STG.E.U8 desc[UR40][R24.64+0x89], R7 ;  /* 0x000089071800d986 */ /* 0x000fe2000c101128 */
[C---:B------:R-:W-:Y:S02]  /*13d90*/  ISETP.LT.OR P5, PT, R44.reuse, 0x8a, !P2 ;  /* 0x0000008a2c00780c */ /* 0x040fe400057a1670 */
[----:B0-----:R-:W-:Y:S01]  /*13da0*/  F2FP.SATFINITE.E4M3.F32.PACK_AB_MERGE_C R9, RZ, R2, RZ ;  /* 0x00000002ff09723e */ /* 0x001fe200048070ff */
[----:B------:R0:W-:Y:S01]  /*13db0*/  @!P6 STG.E.U8 desc[UR40][R24.64+0x88], R3 ;  /* 0x000088031800e986 */ /* 0x0001e2000c101128 */
[----:B------:R-:W-:Y:S02]  /*13dc0*/  ISETP.LT.OR P6, PT, R44, 0x89, !P2 ;  /* 0x000000892c00780c */ /* 0x000fe400057c1670 */
[----:B-1----:R-:W-:Y:S01]  /*13dd0*/  F2FP.SATFINITE.E4M3.F32.PACK_AB_MERGE_C R5, RZ, R0, RZ ;  /* 0x00000000ff05723e */ /* 0x002fe200048070ff */
[----:B------:R-:W-:Y:S02]  /*13de0*/  FMUL R0, R222, UR13 ;  /* 0x0000000dde007c20 */ /* 0x000fe40008400000 */
[----:B------:R-:W4:Y:S04]  /*13df0*/  LDL.LU R222, [R1+0x134] ;  /* 0x0001340001de7983 */ /* 0x000f280000300800 */
[----:B------:R-:W-:Y:S01]  /*13e00*/  @!P5 STG.E.U8 desc[UR40][R26.64+0x89], R9 ;  /* 0x000089091a00d986 */ /* 0x000fe2000c101128 */
[----:B------:R-:W-:Y:S01]  /*13e10*/  ISETP.LT.OR P5, PT, R44, 0x92, !P3 ;  /* 0x000000922c00780c */ /* 0x000fe20005fa1670 */
[----:B------:R-:W-:Y:S01]  /*13e20*/  FMUL R2, R223, UR13 ;  /* 0x0000000ddf027c20 */ /* 0x000fe20008400000 */
[----:B0-----:R-:W-:Y:S01]  /*13e30*/  F2FP.SATFINITE.E4M3.F32.PACK_AB_MERGE_C R3, RZ, R0, RZ ;  /* 0x00000000ff03723e */ /* 0x001fe200048070ff */
[----:B------:R0:W-:Y:S01]  /*13e40*/  @!P6 STG.E.U8 desc[UR40][R26.64+0x88], R5 ;  /* 0x000088051a00e986 */ /* 0x0001e2000c101128 */
[----:B------:R-:W-:-:S02]  /*13e50*/  FMUL R0, R219, UR13 ;  /* 0x0000000ddb007c20 */ /* 0x000fc40008400000 */
[----:B------:R-:W-:Y:S01]  /*13e60*/  F2FP.SATFINITE.E4M3.F32.PACK_AB_MERGE_C R7, RZ, R2, RZ ;  /* 0x00000002ff07723e */ /* 0x000fe200048070ff */
[----:B------:R-:W4:Y:S02]  /*13e70*/  LDL.LU R223, [R1+0x138] ;  /* 0x0001380001df7983 */ /* 0x000f240000300800 */
[----:B0-----:R-:W-:-:S04]  /*13e80*/  F2FP.SATFINITE.E4M3.F32.PACK_AB_MERGE_C R5, RZ, R0, RZ ;  /* 0x00000000ff05723e */ /* 0x001fc800048070ff */
[----:B------:R0:W-:Y:S01]  /*13e90*/  @!P5 STG.E.U8 desc[UR40][R24.64+0x91], R7 ;  /* 0x000091071800d986 */ /* 0x0001e2000c101128 */
[----:B--2---:R-:W-:-:S03]  /*13ea0*/  FMUL R2, R225, UR13 ;  /* 0x0000000de1027c20 */ /* 0x004fc60008400000 */
[----:B------:R-:W2:Y:S02]  /*13eb0*/  LDL.LU R225, [R1+0x13c] ;  /* 0x00013c0001e17983 */ /* 0x000ea40000300800 */
[----:B------:R-:W-:Y:S01]  /*13ec0*/  F2FP.SATFINITE.E4M3.F32.PACK_AB_MERGE_C R9, RZ, R2, RZ ;  /* 0x00000002ff09723e */ /* 0x000fe200048070ff */
[----:B---3--:R-:W-:Y:S02]  /*13ed0*/  FMUL R0, R224, UR13 ;  /* 0x0000000de0007c20 */ /* 0x008fe40008400000 */
[----:B------:R-:W3:Y:S01]  /*13ee0*/  LDL.LU R224, [R1+0x140] ;  /* 0x0001400001e07983 */ /* 0x000ee20000300800 */
[----:B----4-:R-:W-:Y:S02]  /*13ef0*/  FMUL R2, R226, UR13 ;  /* 0x0000000de2027c20 */ /* 0x010fe40008400000 */
[----:B0-----:R-:W-:Y:S01]  /*13f00*/  F2FP.SATFINITE.E4M3.F32.PACK_AB_MERGE_C R7, RZ, R0, RZ ;  /* 0x00000000ff07723e */ /* 0x001fe200048070ff */
[----:B------:R-:W4:Y:S01]  /*13f10*/  LDL.LU R226, [R1+0x144] ;  /* 0x0001440001e27983 */ /* 0x000f220000300800 */
[----:B------:R-:W-:-:S03]  /*13f20*/  FMUL R0, R227, UR13 ;  /* 0x0000000de3007c20 */ /* 0x000fc60008400000 */
[----:B------:R-:W4:Y:S01]  /*13f30*/  LDL.LU R227, [R1+0x148] ;  /* 0x0001480001e37983 */ /* 0x000f220000300800 */
[C---:B------:R-:W-:Y:S02]  /*13f40*/  ISETP.LT.OR P6, PT, R44.reuse, 0x91, !P3 ;  /* 0x000000912c00780c */ /* 0x040fe40005fc1670 */
[C---:B------:R-:W-:Y:S01]  /*13f50*/  ISETP.LT.OR P5, PT, R44.reuse, 0x92, !P2 ;  /* 0x000000922c00780c */ /* 0x040fe200057a1670 */
[----:B------:R-:W4:Y:S10]  /*13f60*/  LDL.LU R219, [R1+0x14c] ;  /* 0x00014c0001db7983 */ /* 0x000f340000300800 */
[----:B------:R-:W-:Y:S01]  /*13f70*/  @!P6 STG.E.U8 desc[UR40][R24.64+0x90], R3 ;  /* 0x000090031800e986 */ /* 0x000fe2000c101128 */
[----:B------:R-:W-:-:S02]  /*13f80*/  ISETP.LT.OR P6, PT, R44, 0x91, !P2 ;  /* 0x000000912c00780c */ /* 0x000fc400057c1670 */
[----:B------:R-:W-:Y:S01]  /*13f90*/  F2FP.SATFINITE.E4M3.F32.PACK_AB_MERGE_C R11, RZ, R2, RZ ;  /* 0x00000002ff0b723e */ /* 0x000fe200048070ff */
[----:B------:R-:W-:Y:S01]  /*13fa0*/  @!P5 STG.E.U8 desc[UR40][R26.64+0x91], R9 ;  /* 0x000091091a00d986 */ /* 0x000fe2000c101128 */
[----:B------:R-:W-:Y:S01]  /*13fb0*/  FMUL R2, R220, UR13 ;  /* 0x0000000ddc027c20 */ /* 0x000fe20008400000 */
[----:B------:R-:W-:-:S08]  /*13fc0*/  ISETP.LT.OR P5, PT, R44, 0x99, !P2 ;  /* 0x000000992c00780c */ /* 0x000fd000057a1670 */
[----:B------:R0:W-:Y:S01]  /*13fd0*/  @!P6 STG.E.U8 desc[UR40][R26.64+0x90], R5 ;  /* 0x000090051a00e986 */ /* 0x0001e2000c101128 */
[C---:B------:R-:W-:Y:S02]  /*13fe0*/  ISETP.LT.OR P6, PT, R44.reuse, 0x99, !P3 ;  /* 0x000000992c00780c */ /* 0x040fe40005fc1670 */
[----:B------:R-:W-:Y:S02]  /*13ff0*/  ISETP.LT.OR P3, PT, R44, 0x9a, !P3 ;  /* 0x0000009a2c00780c */ /* 0x000fe40005f61670 */
[----:B0-----:R-:W-:Y:S01]  /*14000*/  F2FP.SATFINITE.E4M3.F32.PACK_AB_MERGE_C R5, RZ, R0, RZ ;  /* 0x00000000ff05723e */ /* 0x001fe200048070ff */
[----:B------:R-:W-:Y:S02]  /*14010*/  FMUL R0, R221, UR13 ;  /* 0x0000000ddd007c20 */ /* 0x000fe40008400000 */
[----:B------:R-:W4:Y:S04]  /*14020*/  LDL.LU R221, [R1+0x150] ;  /* 0x0001500001dd7983 */ /* 0x000f280000300800 */
[----:B------:R-:W4:Y:S01]  /*14030*/  LDL.LU R220, [R1+0x154] ;  /* 0x0001540001dc7983 */ /* 0x000f220000300800 */
[----:B------:R-:W-:-:S03]  /*14040*/  FMUL R3, R222, UR13 ;  /* 0x0000000dde037c20 */ /* 0x000fc60008400000 */
[----:B------:R0:W-:Y:S01]  /*14050*/  @!P6 STG.E.U8 desc[UR40][R24.64+0x98], R7 ;  /* 0x000098071800e986 */ /* 0x0001e2000c101128 */
[----:B------:R-:W-:-:S03]  /*14060*/  FMUL R4, R223, UR13 ;  /* 0x0000000ddf047c20 */ /* 0x000fc60008400000 */
[----:B------:R-:W4:Y:S01]  /*14070*/  LDL.LU R222, [R1+0x158] ;  /* 0x0001580001de7983 */ /* 0x000f220000300800 */
[----:B------:R-:W-:-:S03]  /*14080*/  F2FP.SATFINITE.E4M3.F32.PACK_AB_MERGE_C R9, RZ, R2, RZ ;  /* 0x00000002ff09723e */ /* 0x000fc600048070ff */
[----:B------:R1:W-:Y:S01]  /*14090*/  @!P3 STG.E.U8 desc[UR40][R24.64+0x99], R11 ;  /* 0x0000990b1800b986 */ /* 0x0003e2000c101128 */
[----:B0-----:R-:W-:-:S03]  /*140a0*/  F2FP.SATFINITE.E4M3.F32.PACK_AB_MERGE_C R7, RZ, R0, RZ ;  /* 0x00000000ff07723e */ /* 0x001fc600048070ff */
[----:B------:R-:W4:Y:S04]  /*140b0*/  LDL.LU R223, [R1+0x15c] ;  /* 0x00015c0001df7983 */ /* 0x000f280000300800 */
[----:B------:R0:W-:Y:S01]  /*140c0*/  @!P5 STG.E.U8 desc[UR40][R26.64+0x98], R5 ;  /* 0x000098051a00d986 */ /* 0x0001e2000c101128 */
[----:B-1----:R-:W-:Y:S01]  /*140d0*/  F2FP.SATFINITE.E4M3.F32.PACK_AB_MERGE_C R11, RZ, R3, RZ ;  /* 0x00000003ff0b723e */ /* 0x002fe200048070ff */
[----:B--2---:R-:W-:Y:S02]  /*140e0*/  FMUL R0, R225, UR13 ;  /* 0x0000000de1007c20 */ /* 0x004fe40008400000 */
[----:B------:R-:W2:Y:S03]  /*140f0*/  LDL.LU R225, [R1+0x160] ;  /* 0x0001600001e17983 */ /* 0x000ea60000300800 */
[----:B0-----:R-:W-:Y:S01]  /*14100*/  F2FP.SATFINITE.E4M3.F32.PACK_AB_MERGE_C R5, RZ, R0, RZ ;  /* 0x00000000ff05723e */ /* 0x001fe200048070ff */
[----:B---3--:R-:W-:-:S02]  /*14110*/  FMUL R2, R224, UR13 ;  /* 0x0000000de0027c20 */ /* 0x008fc40008400000 */
[----:B------:R-:W3:Y:S01]  /*14120*/  LDL.LU R224, [R1+0x164] ;  /* 0x0001640001e07983 */ /* 0x000ee20000300800 */
[----:B----4-:R-:W-:-:S03]  /*14130*/  FMUL R3, R226, UR13 ;  /* 0x0000000de2037c20 */ /* 0x010fc60008400000 */
[----:B------:R-:W4:Y:S01]  /*14140*/  LDL.LU R226, [R1+0x168] ;  /* 0x0001680001e27983 */ /* 0x000f220000300800 */
[----:B------:R-:W-:-:S03]  /*14150*/  FMUL R0, R227, UR13 ;  /* 0x0000000de3007c20 */ /* 0x000fc60008400000 */
[----:B------:R-:W4:Y:S01]  /*14160*/  LDL.LU R227, [R1+0x16c] ;  /* 0x00016c0001e37983 */ /* 0x000f220000300800 */
[C---:B------:R-:W-:Y:S02]  /*14170*/  ISETP.LT.OR P2, PT, R44.reuse, 0x9a, !P2 ;  /* 0x0000009a2c00780c */ /* 0x040fe40005741670 */
[C---:B------:R-:W-:Y:S02]  /*14180*/  ISETP.LT.OR P6, PT, R44.reuse, 0x81, !P1 ;  /* 0x000000812c00780c */ /* 0x040fe40004fc1670 */
[C---:B------:R-:W-:Y:S02]  /*14190*/  ISETP.LT.OR P3, PT, R44.reuse, 0x82, !P1 ;  /* 0x000000822c00780c */ /* 0x040fe40004f61670 */
[----:B------:R-:W-:-:S07]  /*141a0*/  ISETP.LT.OR P5, PT, R44, 0x81, !P0 ;  /* 0x000000812c00780c */ /* 0x000fce00047a1670 */
[----:B------:R0:W-:Y:S01]  /*141b0*/  @!P2 STG.E.U8 desc[UR40][R26.64+0x99], R7 ;  /* 0x000099071a00a986 */ /* 0x0001e2000c101128 */
[----:B------:R-:W-:-:S03]  /*141c0*/  ISETP.LT.OR P2, PT, R44, 0x8a, !P1 ;  /* 0x0000008a2c00780c */ /* 0x000fc60004f41670 */
[----:B------:R1:W-:Y:S01]  /*141d0*/  @!P6 STG.E.U8 desc[UR40][R28.64+0x80], R9 ;  /* 0x000080091c00e986 */ /* 0x0003e2000c101128 */
[----:B------:R-:W-:-:S03]  /*141e0*/  ISETP.LT.OR P6, PT, R44, 0x82, !P0 ;  /* 0x000000822c00780c */ /* 0x000fc600047c1670 */
[----:B------:R1:W-:Y:S01]  /*141f0*/  @!P3 STG.E.U8 desc[UR40][R28.64+0x81], R11 ;  /* 0x0000810b1c00b986 */ /* 0x0003e2000c101128 */
[C---:B------:R-:W-:Y:S02]  /*14200*/  ISETP.LT.OR P3, PT, R44.reuse, 0x89, !P1 ;  /* 0x000000892c00780c */ /* 0x040fe40004f61670 */
[----:B------:R-:W-:Y:S02]  /*14210*/  F2FP.SATFINITE.E4M3.F32.PACK_AB_MERGE_C R13, RZ, R4, RZ ;  /* 0x00000004ff0d723e */ /* 0x000fe400048070ff */
[----:B0-----:R-:W-:Y:S02]  /*14220*/  F2FP.SATFINITE.E4M3.F32.PACK_AB_MERGE_C R7, RZ, R2, RZ ;  /* 0x00000002ff07723e */ /* 0x001fe400048070ff */
[----:B-1----:R-:W-:Y:S01]  /*14230*/  F2FP.SATFINITE.E4M3.F32.PACK_AB_MERGE_C R9, RZ, R3, RZ ;  /* 0x00000003ff09723e */ /* 0x002fe200048070ff */
[----:B------:R-:W-:Y:S01]  /*14240*/  @!P5 STG.E.U8 desc[UR40][R30.64+0x80], R13 ;  /* 0x0000800d1e00d986 */ /* 0x000fe2000c101128 */
[----:B------:R-:W-:-:S03]  /*14250*/  ISETP.LT.OR P5, PT, R44, 0x89, !P0 ;  /* 0x000000892c00780c */ /* 0x000fc600047a1670 */
[----:B------:R0:W-:Y:S01]  /*14260*/  @!P6 STG.E.U8 desc[UR40][R30.64+0x81], R5 ;  /* 0x000081051e00e986 */ /* 0x0001e2000c101128 */
[----:B------:R-:W-:-:S03]  /*14270*/  ISETP.LT.OR P6, PT, R44, 0x8a, !P0 ;  /* 0x0000008a2c00780c */ /* 0x000fc600047c1670 */
[----:B------:R1:W-:Y:S01]  /*14280*/  @!P2 STG.E.U8 desc[UR40][R28.64+0x89], R9 ;  /* 0x000089091c00a986 */ /* 0x0003e2000c101128 */
[C---:B------:R-:W-:Y:S01]  /*14290*/  ISETP.LT.OR P2, PT, R44.reuse, 0x92, !P1 ;  /* 0x000000922c00780c */ /* 0x040fe20004f41670 */
[----:B------:R-:W-:Y:S02]  /*142a0*/  FMUL R2, R219, UR13 ;  /* 0x0000000ddb027c20 */ /* 0x000fe40008400000 */
[----:B------:R1:W-:Y:S01]  /*142b0*/  @!P3 STG.E.U8 desc[UR40][R28.64+0x88], R7 ;  /* 0x000088071c00b986 */ /* 0x0003e2000c101128 */
[----:B------:R-:W-:Y:S01]  /*142c0*/  ISETP.LT.OR P3, PT, R44, 0x91, !P1 ;  /* 0x000000912c00780c */ /* 0x000fe20004f61670 */
[----:B------:R-:W-:Y:S01]  /*142d0*/  FMUL R3, R220, UR13 ;  /* 0x0000000ddc037c20 */ /* 0x000fe20008400000 */
[----:B------:R-:W-:Y:S01]  /*142e0*/  F2FP.SATFINITE.E4M3.F32.PACK_AB_MERGE_C R11, RZ, R0, RZ ;  /* 0x00000000ff0b723e */ /* 0x000fe200048070ff */
[----:B------:R-:W-:Y:S01]  /*142f0*/  FMUL R0, R221, UR13 ;  /* 0x0000000ddd007c20 */ /* 0x000fe20008400000 */
[----:B0-----:R-:W-:Y:S02]  /*14300*/  F2FP.SATFINITE.E4M3.F32.PACK_AB_MERGE_C R5, RZ, R2, RZ ;  /* 0x00000002ff05723e */ /* 0x001fe400048070ff */
[----:B-1----:R-:W-:Y:S01]  /*14310*/  F2FP.SATFINITE.E4M3.F32.PACK_AB_MERGE_C R9, RZ, R3, RZ ;  /* 0x00000003ff09723e */ /* 0x002fe200048070ff */
[----:B------:R-:W-:Y:S01]  /*14320*/  @!P5 STG.E.U8 desc[UR40][R30.64+0x88], R11 ;  /* 0x0000880b1e00d986 */ /* 0x000fe2000c101128 */
[----:B------:R-:W-:Y:S01]  /*14330*/  F2FP.SATFINITE.E4M3.F32.PACK_AB_MERGE_C R7, RZ, R0, RZ ;  /* 0x00000000ff07723e */ /* 0x000fe200048070ff */
[----:B------:R-:W-:-:S02]  /*14340*/  FMUL R0, R222, UR13 ;  /* 0x0000000dde007c20 */ /* 0x000fc40008400000 */
[----:B------:R-:W-:Y:S01]  /*14350*/  @!P6 STG.E.U8 desc[UR40][R30.64+0x89], R5 ;  /* 0x000089051e00e986 */ /* 0x000fe2000c101128 */
[C---:B------:R-:W-:Y:S02]  /*14360*/  ISETP.LT.OR P5, PT, R44.reuse, 0x91, !P0 ;  /* 0x000000912c00780c */ /* 0x040fe400047a1670 */
[C---:B------:R-:W-:Y:S01]  /*14370*/  ISETP.LT.OR P6, PT, R44.reuse, 0x92, !P0 ;  /* 0x000000922c00780c */ /* 0x040fe200047c1670 */
[----:B------:R-:W-:Y:S01]  /*14380*/  @!P2 STG.E.U8 desc[UR40][R28.64+0x91], R9 ;  /* 0x000091091c00a986 */ /* 0x000fe2000c101128 */
[C---:B------:R-:W-:Y:S02]  /*14390*/  ISETP.LT.OR P2, PT, R44.reuse, 0x99, !P1 ;  /* 0x000000992c00780c */ /* 0x040fe40004f41670 */
[C---:B------:R-:W-:Y:S01]  /*143a0*/  ISETP.LT.OR P1, PT, R44.reuse, 0x9a, !P1 ;  /* 0x0000009a2c00780c */ /* 0x040fe20004f21670 */
[----:B------:R0:W-:Y:S01]  /*143b0*/  @!P3 STG.E.U8 desc[UR40][R28.64+0x90], R7 ;  /* 0x000090071c00b986 */ /* 0x0001e2000c101128 */
[C---:B------:R-:W-:Y:S02]  /*143c0*/  ISETP.LT.OR P3, PT, R44.reuse, 0x99, !P0 ;  /* 0x000000992c00780c */ /* 0x040fe40004761670 */
[----:B------:R-:W-:Y:S01]  /*143d0*/  F2FP.SATFINITE.E4M3.F32.PACK_AB_MERGE_C R13, RZ, R0, RZ ;  /* 0x00000000ff0d723e */ /* 0x000fe200048070ff */
[----:B------:R-:W-:Y:S01]  /*143e0*/  FMUL R0, R223, UR13 ;  /* 0x0000000ddf007c20 */ /* 0x000fe20008400000 */
[----:B------:R-:W-:-:S04]  /*143f0*/  ISETP.LT.OR P0, PT, R44, 0x9a, !P0 ;  /* 0x0000009a2c00780c */ /* 0x000fc80004701670 */
[----:B0-----:R-:W-:Y:S01]  /*14400*/  F2FP.SATFINITE.E4M3.F32.PACK_AB_MERGE_C R7, RZ, R0, RZ ;  /* 0x00000000ff07723e */ /* 0x001fe200048070ff */
[----:B------:R0:W-:Y:S04]  /*14410*/  @!P5 STG.E.U8 desc[UR40][R30.64+0x90], R13 ;  /* 0x0000900d1e00d986 */ /* 0x0001e8000c101128 */
[----:B------:R0:W-:Y:S01]  /*14420*/  @!P6 STG.E.U8 desc[UR40][R30.64+0x91], R7 ;  /* 0x000091071e00e986 */ /* 0x0001e2000c101128 */
[----:B--2---:R-:W-:-:S05]  /*14430*/  FMUL R2, R225, UR13 ;  /* 0x0000000de1027c20 */ /* 0x004fca0008400000 */
[----:B------:R-:W-:Y:S01]  /*14440*/  F2FP.SATFINITE.E4M3.F32.PACK_AB_MERGE_C R9, RZ, R2, RZ ;  /* 0x00000002ff09723e */ /* 0x000fe200048070ff */
[----:B---3--:R-:W-:Y:S01]  /*14450*/  FMUL R3, R224, UR13 ;  /* 0x0000000de0037c20 */ /* 0x008fe20008400000 */
[----:B----4-:R-:W-:Y:S01]  /*14460*/  FMUL R4, R226, UR13 ;  /* 0x0000000de2047c20 */ /* 0x010fe20008400000 */
[----:B------:R-:W-:-:S03]  /*14470*/  FMUL R5, R227, UR13 ;  /* 0x0000000de3057c20 */ /* 0x000fc60008400000 */
[----:B------:R-:W-:Y:S02]  /*14480*/  F2FP.SATFINITE.E4M3.F32.PACK_AB_MERGE_C R3, RZ, R3, RZ ;  /* 0x00000003ff03723e */ /* 0x000fe400048070ff */
[----:B------:R-:W-:Y:S02]  /*14490*/  F2FP.SATFINITE.E4M3.F32.PACK_AB_MERGE_C R11, RZ, R4, RZ ;  /* 0x00000004ff0b723e */ /* 0x000fe400048070ff */
[----:B------:R-:W-:Y:S01]  /*144a0*/  F2FP.SATFINITE.E4M3.F32.PACK_AB_MERGE_C R5, RZ, R5, RZ ;  /* 0x00000005ff05723e */ /* 0x000fe200048070ff */
[----:B------:R0:W-:Y:S04]  /*144b0*/  @!P2 STG.E.U8 desc[UR40][R28.64+0x98], R9 ;  /* 0x000098091c00a986 */ /* 0x0001e8000c101128 */
[----:B------:R0:W-:Y:S04]  /*144c0*/  @!P1 STG.E.U8 desc[UR40][R28.64+0x99], R3 ;  /* 0x000099031c009986 */ /* 0x0001e8000c101128 */
[----:B------:R0:W-:Y:S04]  /*144d0*/  @!P3 STG.E.U8 desc[UR40][R30.64+0x98], R11 ;  /* 0x0000980b1e00b986 */ /* 0x0001e8000c101128 */
[----:B------:R0:W-:Y:S02]  /*144e0*/  @!P0 STG.E.U8 desc[UR40][R30.64+0x99], R5 ;  /* 0x000099051e008986 */ /* 0x0001e4000c101128 */
.L_x_359:
[----:B------:R-:W-:Y:S05]  /*144f0*/  BSYNC B0 ;  /* 0x0000000000007941 */ /* 0x000fea0003800000 */
.L_x_37:
[----:B0-----:R-:W2:Y:S04]  /*14500*/  LDL.LU R3, [R1+0x178] ;  /* 0x0001780001037983 */ /* 0x001ea80000300800 */
[----:B-----5:R-:W2:Y:S01]  /*14510*/  LDL.LU R2, [R1+0x17c] ;  /* 0x00017c0001027983 */ /* 0x020ea20000300800 */
[----:B------:R-:W-:Y:S01]  /*14520*/  ULDC UR14, c[0x0][0xc] ;  /* 0x00000300000e7ab9 */ /* 0x000fe20000000800 */
[----:B------:R-:W-:Y:S01]  /*14530*/  ULDC UR15, c[0x0][0x10] ;  /* 0x00000400000f7ab9 */ /* 0x000fe20000000800 */
[----:B------:R-:W2:Y:S01]  /*14540*/  LDC R5, c[0x0][0x14] ;  /* 0x00000500ff057b82 */ /* 0x000ea20000000800 */
[----:B------:R-:W-:Y:S01]  /*14550*/  UIMAD.WIDE.U32 UR14, UR14, UR15, URZ ;  /* 0x0000000f0e0e72a5 */ /* 0x000fe2000f8e003f */
[----:B------:R-:W-:-:S05]  /*14560*/  PRMT R0, RZ, 0x7610, R0 ;  /* 0x00007610ff007816 */ /* 0x000fca0000000000 */
[----:B--2---:R-:W-:-:S04]  /*14570*/  IMAD.WIDE.U32 R2, R5, UR14, R2 ;  /* 0x0000000e05027c25 */ /* 0x004fc8000f8e0002 */
[----:B------:R-:W-:Y:S01]  /*14580*/  IMAD R5, R5, UR15, RZ ;  /* 0x0000000f05057c24 */ /* 0x000fe2000f8e02ff */
[----:B------:R-:W-:Y:S01]  /*14590*/  ULDC.64 UR14, c[0x0][0x650] ;  /* 0x00019400000e7ab9 */ /* 0x000fe20000000a00 */
[----:B------:R-:W-:Y:S01]  /*145a0*/  IMAD.MOV.U32 R11, RZ, RZ, R2 ;  /* 0x000000ffff0b7224 */ /* 0x000fe200078e0002 */
[----:B------:R-:W-:Y:S01]  /*145b0*/  ISETP.GE.U32.AND P0, PT, R2, UR14, PT ;  /* 0x0000000e02007c0c */ /* 0x000fe2000bf06070 */
[----:B------:R-:W-:Y:S01]  /*145c0*/  IMAD.IADD R13, R3, 0x1, R5 ;  /* 0x00000001030d7824 */ /* 0x000fe200078e0205 */
[----:B------:R-:W-:Y:S01]  /*145d0*/  UMOV UR14, 0xffffffff ;  /* 0xffffffff000e7882 */ /* 0x000fe20000000000 */
[----:B------:R-:W-:-:S03]  /*145e0*/  IMAD.MOV.U32 R2, RZ, RZ, -0x1 ;  /* 0xffffffffff027424 */ /* 0x000fc600078e00ff */
[----:B------:R0:W-:Y:S01]  /*145f0*/  STL [R1+0x178], R13 ;  /* 0x0001780d01007387 */ /* 0x0001e20000100800 */
[----:B------:R-:W-:-:S03]  /*14600*/  ISETP.GE.U32.AND.EX P0, PT, R13, UR15, PT, P0 ;  /* 0x0000000f0d007c0c */ /* 0x000fc6000bf06100 */
[----:B------:R0:W-:Y:S04]  /*14610*/  STL [R1+0x17c], R11 ;  /* 0x00017c0b01007387 */ /* 0x0001e80000100800 */
[----:B------:R0:W-:Y:S06]  /*14620*/  STL [R1+0x184], R2 ;  /* 0x0001840201007387 */ /* 0x0001ec0000100800 */
[----:B------:R-:W-:Y:S05]  /*14630*/  @P0 BRA `(.L_x_360) ;  /* 0x0000000400740947 */ /* 0x000fea0003800000 */
[----:B------:R-:W2:Y:S01]  /*14640*/  S2R R8, SR_CTAID.X ;  /* 0x0000000000087919 */ /* 0x000ea20000002500 */
[----:B------:R-:W-:Y:S01]  /*14650*/  ULDC.64 UR20, c[0x0][0x628] ;  /* 0x00018a0000147ab9 */ /* 0x000fe20000000a00 */
[----:B------:R-:W0:Y:S01]  /*14660*/  LDC R9, c[0x0][0x144] ;  /* 0x00005100ff097b82 */ /* 0x000e220000000800 */
[----:B------:R-:W-:Y:S01]  /*14670*/  ULDC UR6, c[0x0][0x150] ;  /* 0x0000540000067ab9 */ /* 0x000fe20000000800 */
[----:B------:R-:W0:Y:S01]  /*14680*/  S2R R12, SR_CTAID.Y ;  /* 0x00000000000c7919 */ /* 0x000e220000002600 */
[----:B------:R-:W-:Y:S01]  /*14690*/  ISETP.NE.U32.AND P0, PT, RZ, UR20, PT ;  /* 0x00000014ff007c0c */ /* 0x000fe2000bf05070 */
[----:B------:R-:W-:Y:S01]  /*146a0*/  ULDC UR12, c[0x0][0x630] ;  /* 0x00018c00000c7ab9 */ /* 0x000fe20000000800 */
[----:B------:R-:W-:Y:S02]  /*146b0*/  R2UR UR18, R11 ;  /* 0x000000000b1272ca */ /* 0x000fe400000e0000 */
[----:B------:R-:W-:Y:S01]  /*146c0*/  ISETP.NE.AND.EX P0, PT, RZ, UR21, PT, P0 ;  /* 0x00000015ff007c0c */ /* 0x000fe2000bf05300 */
[----:B------:R-:W0:Y:S01]  /*146d0*/  LDC.64 R6, c[0x0][0x620] ;  /* 0x00018800ff067b82 */ /* 0x000e220000000a00 */
[----:B------:R-:W-:-:S02]  /*146e0*/  R2UR UR19, R13 ;  /* 0x000000000d1372ca */ /* 0x000fc400000e0000 */
[----:B--2---:R-:W-:-:S05]  /*146f0*/  I2FP.F32.U32 R0, R8 ;  /* 0x0000000800007245 */ /* 0x004fca0000201000 */
[----:B------:R-:W-:-:S06]  /*14700*/  FMUL R0, R0, UR6 ;  /* 0x0000000600007c20 */ /* 0x000fcc0008400000 */
[----:B------:R-:W2:Y:S01]  /*14710*/  F2I.U32.TRUNC.NTZ R0, R0 ;  /* 0x0000000000007305 */ /* 0x000ea2000020f000 */
        /* <DEDUP_REMOVED lines=13> */
.L_x_361:
[----:B------:R-:W-:Y:S01]  /*147f0*/  USHF.R.U64 UR14, UR18, UR12, UR19 ;  /* 0x0000000c120e7299 */ /* 0x000fe20008001213 */
[----:B------:R-:W5:Y:S01]  /*14800*/  LDC.64 R20, c[0x0][0x640] ;  /* 0x00019000ff147b82 */ /* 0x000f620000000a00 */
[----:B------:R-:W-:Y:S01]  /*14810*/  USHF.R.U32.HI UR6, URZ, UR12, UR19 ;  /* 0x0000000c3f067299 */ /* 0x000fe20008011613 */
[----:B--2---:R-:W-:Y:S02]  /*14820*/  IMAD.MOV R10, RZ, RZ, -R0 ;  /* 0x000000ffff0a7224 */ /* 0x004fe400078e0a00 */
[----:B0-----:R-:W-:Y:S01]  /*14830*/  IMAD.MOV.U32 R2, RZ, RZ, R11 ;  /* 0x000000ffff027224 */ /* 0x001fe200078e000b */
[----:B------:R-:W-:Y:S01]  /*14840*/  IADD3 R5, P0, RZ, -UR14, RZ ;  /* 0x8000000eff057c10 */ /* 0x000fe2000ff1e0ff */
[----:B------:R-:W-:Y:S02]  /*14850*/  IMAD R17, R9, R10, R8 ;  /* 0x0000000a09117224 */ /* 0x000fe400078e0208 */
[----:B------:R-:W0:Y:S02]  /*14860*/  LDC R4, c[0x0][0x618] ;  /* 0x00018600ff047b82 */ /* 0x000e240000000800 */
[----:B------:R-:W-:Y:S01]  /*14870*/  IMAD.X R3, RZ, RZ, ~UR6, P0 ;  /* 0x80000006ff037e24 */ /* 0x000fe200080e06ff */
[----:B------:R-:W-:-:S03]  /*14880*/  ULDC UR6, c[0x0][0x154] ;  /* 0x0000550000067ab9 */ /* 0x000fc60000000800 */
[-C--:B------:R-:W-:Y:S02]  /*14890*/  IMAD R0, R3, R6.reuse, RZ ;  /* 0x0000000603007224 */ /* 0x080fe400078e02ff */
[----:B------:R-:W2:Y:S01]  /*148a0*/  LDC R14, c[0x0][0x608] ;  /* 0x00018200ff0e7b82 */ /* 0x000ea20000000800 */
[----:B------:R-:W-:Y:S02]  /*148b0*/  IMAD.MOV.U32 R3, RZ, RZ, R13 ;  /* 0x000000ffff037224 */ /* 0x000fe400078e000d */
[----:B------:R-:W-:-:S05]  /*148c0*/  IMAD.WIDE.U32 R2, R5, R6, R2 ;  /* 0x0000000605027225 */ /* 0x000fca00078e0002 */
[----:B------:R-:W1:Y:S01]  /*148d0*/  LDC R18, c[0x0][0x658] ;  /* 0x00019600ff127b82 */ /* 0x000e620000000800 */
[----:B------:R-:W-:Y:S01]  /*148e0*/  IMAD R5, R5, R7, R0 ;  /* 0x0000000705057224 */ /* 0x000fe200078e0200 */
[----:B------:R-:W-:Y:S01]  /*148f0*/  I2FP.F32.U32 R0, R12 ;  /* 0x0000000c00007245 */ /* 0x000fe20000201000 */
[----:B------:R-:W-:Y:S01]  /*14900*/  IMAD.MOV.U32 R7, RZ, RZ, 0x1 ;  /* 0x00000001ff077424 */ /* 0x000fe200078e00ff */
[----:B-----5:R-:W-:Y:S01]  /*14910*/  ISETP.NE.U32.AND P0, PT, R20, RZ, PT ;  /* 0x000000ff1400720c */ /* 0x020fe20003f05070 */
[----:B------:R-:W-:Y:S02]  /*14920*/  IMAD.IADD R3, R3, 0x1, R5 ;  /* 0x0000000103037824 */ /* 0x000fe400078e0205 */
[----:B------:R-:W-:Y:S01]  /*14930*/  FMUL R0, R0, UR6 ;  /* 0x0000000600007c20 */ /* 0x000fe20008400000 */
[----:B------:R-:W3:Y:S01]  /*14940*/  LDC R15, c[0x0][0x148] ;  /* 0x00005200ff0f7b82 */ /* 0x000ee20000000800 */
[----:B------:R-:W-:Y:S01]  /*14950*/  ISETP.NE.AND.EX P0, PT, R21, RZ, PT, P0 ;  /* 0x000000ff1500720c */ /* 0x000fe20003f05300 */
[----:B------:R-:W-:Y:S01]  /*14960*/  IMAD.MOV.U32 R5, RZ, RZ, -0x1 ;  /* 0xffffffffff057424 */ /* 0x000fe200078e00ff */
[-CC-:B0-----:R-:W-:Y:S01]  /*14970*/  SHF.R.U64 R10, R2, R4.reuse, R3.reuse ;  /* 0x00000004020a7219 */ /* 0x181fe20000001203 */
[----:B------:R0:W0:Y:S01]  /*14980*/  F2I.U32.TRUNC.NTZ R13, R0 ;  /* 0x00000000000d7305 */ /* 0x000022000020f000 */
[----:B------:R-:W-:-:S03]  /*14990*/  SHF.R.U32.HI R3, RZ, R4, R3 ;  /* 0x00000004ff037219 */ /* 0x000fc60000011603 */
[----:B------:R-:W0:Y:S01]  /*149a0*/  LDC R16, c[0x0][0x600] ;  /* 0x00018000ff107b82 */ /* 0x000e220000000800 */
[-CC-:B--2---:R-:W-:Y:S02]  /*149b0*/  SHF.R.U64 R8, R10, R14.reuse, R3.reuse ;  /* 0x0000000e0a087219 */ /* 0x184fe40000001203 */
[----:B------:R-:W-:-:S05]  /*149c0*/  SHF.R.U32.HI R3, RZ, R14, R3 ;  /* 0x0000000eff037219 */ /* 0x000fca0000011603 */
[----:B------:R-:W2:Y:S01]  /*149d0*/  LDC R22, c[0x0][0x648] ;  /* 0x00019200ff167b82 */ /* 0x000ea20000000800 */
[-CC-:B-1----:R-:W-:Y:S02]  /*149e0*/  SHF.R.U64 R11, R8, R18.reuse, R3.reuse ;  /* 0x00000012080b7219 */ /* 0x182fe40000001203 */
[-C--:B------:R-:W-:Y:S02]  /*149f0*/  SHF.L.U32 R5, R5, R18.reuse, RZ ;  /* 0x0000001205057219 */ /* 0x080fe400000006ff */
[-C--:B------:R-:W-:Y:S01]  /*14a00*/  SHF.R.U32.HI R3, RZ, R18.reuse, R3 ;  /* 0x00000012ff037219 */ /* 0x080fe20000011603 */
[----:B------:R-:W-:Y:S01]  /*14a10*/  IMAD.MOV.U32 R2, RZ, RZ, R11 ;  /* 0x000000ffff027224 */ /* 0x000fe200078e000b */
[----:B------:R-:W-:Y:S01]  /*14a20*/  SHF.L.U32 R42, R7, R18, RZ ;  /* 0x00000012072a7219 */ /* 0x000fe200000006ff */
[----:B------:R-:W1:Y:S01]  /*14a30*/  LDC R23, c[0x0][0x638] ;  /* 0x00018e00ff177b82 */ /* 0x000e620000000800 */
[----:B------:R-:W-:-:S07]  /*14a40*/  LOP3.LUT R19, RZ, R5, RZ, 0x33, !PT ;  /* 0x00000005ff137212 */ /* 0x000fce00078e33ff */
[----:B------:R-:W0:Y:S01]  /*14a50*/  LDC R24, c[0x0][0x610] ;  /* 0x00018400ff187b82 */ /* 0x000e220000000800 */
[----:B------:R-:W-:Y:S05]  /*14a60*/  @!P0 BRA `(.L_x_362) ;  /* 0x0000000000288947 */ /* 0x000fea0003800000 */
[----:B0-----:R-:W0:Y:S02]  /*14a70*/  LDC R0, c[0x0][0x64c] ;  /* 0x00019300ff007b82 */ /* 0x001e240000000800 */
[----:B0-----:R-:W-:-:S05]  /*14a80*/  IADD3 R7, P0, R11, R0, RZ ;  /* 0x000000000b077210 */ /* 0x001fca0007f1e0ff */
        /* <DEDUP_REMOVED lines=8> */
.L_x_362:
[----:B0-2---:R-:W-:Y:S01]  /*14b10*/  SHF.R.U64 R0, R2, R22, R3 ;  /* 0x0000001602007219 */ /* 0x005fe20000001203 */
[----:B------:R-:W-:Y:S01]  /*14b20*/  VIADD R5, R16, 0xffffffff ;  /* 0xffffffff10057836 */ /* 0x000fe20000000000 */
[----:B------:R-:W-:Y:S01]  /*14b30*/  LOP3.LUT R3, R8, R19, RZ, 0xc0, !PT ;  /* 0x0000001308037212 */ /* 0x000fe200078ec0ff */
[----:B------:R-:W-:Y:S02]  /*14b40*/  IMAD.MOV R13, RZ, RZ, -R13 ;  /* 0x000000ffff0d7224 */ /* 0x000fe400078e0a0d */
[----:B------:R-:W-:Y:S02]  /*14b50*/  IMAD.MOV R2, RZ, RZ, -R0 ;  /* 0x000000ffff027224 */ /* 0x000fe400078e0a00 */
[----:B------:R-:W-:Y:S01]  /*14b60*/  IMAD R42, R42, R0, R3 ;  /* 0x000000002a2a7224 */ /* 0x000fe200078e0203 */
[----:B------:R-:W-:Y:S01]  /*14b70*/  LOP3.LUT R3, R10, R5, RZ, 0xc0, !PT ;  /* 0x000000050a037212 */ /* 0x000fe200078ec0ff */
[----:B---3--:R-:W-:Y:S02]  /*14b80*/  @P4 IMAD R17, R15, R13, R12 ;  /* 0x0000000d0f114224 */ /* 0x008fe400078e020c */
[----:B-1----:R-:W-:-:S02]  /*14b90*/  IMAD R0, R2, R23, R11 ;  /* 0x0000001702007224 */ /* 0x002fc400078e020b */
[----:B------:R-:W-:Y:S02]  /*14ba0*/  IMAD.MOV.U32 R2, RZ, RZ, 0x1 ;  /* 0x00000001ff027424 */ /* 0x000fe400078e00ff */
[----:B------:R-:W-:Y:S02]  /*14bb0*/  IMAD R42, R42, R24, R17 ;  /* 0x000000182a2a7224 */ /* 0x000fe400078e0211 */
[----:B------:R-:W-:Y:S01]  /*14bc0*/  IMAD R3, R0, R16, R3 ;  /* 0x0000001000037224 */ /* 0x000fe200078e0203 */
[----:B------:R-:W-:-:S04]  /*14bd0*/  PRMT R0, R2, 0x7610, R0 ;  /* 0x0000761002007816 */ /* 0x000fc80000000000 */
[----:B------:R-:W-:Y:S02]  /*14be0*/  SEL R2, R3, R42, !P4 ;  /* 0x0000002a03027207 */ /* 0x000fe40006000000 */
[----:B------:R-:W-:-:S03]  /*14bf0*/  SEL R42, R42, R3, !P4 ;  /* 0x000000032a2a7207 */ /* 0x000fc60006000000 */
[----:B------:R2:W-:Y:S04]  /*14c00*/  STL [R1+0x184], R2 ;  /* 0x0001840201007387 */ /* 0x0005e80000100800 */
.L_x_360:
[----:B------:R0:W-:Y:S01]  /*14c10*/  STL [R1+0x180], R42 ;  /* 0x0001802a01007387 */ /* 0x0001e20000100800 */
[----:B------:R-:W-:-:S13]  /*14c20*/  LOP3.LUT P0, RZ, R0, 0xff, RZ, 0xc0, !PT ;  /* 0x000000ff00ff7812 */ /* 0x000fda000780c0ff */
[----:B0-----:R-:W-:Y:S05]  /*14c30*/  @P0 BRA `(.L_x_363) ;  /* 0xfffffec400b80947 */ /* 0x001fea000383ffff */
[----:B------:R-:W-:Y:S05]  /*14c40*/  EXIT ;  /* 0x000000000000794d */ /* 0x000fea0003800000 */
.L_x_7:
[----:B0-----:R-:W2:Y:S01]  /*14c50*/  LDL R16, [R1+0x17c] ;  /* 0x00017c0001107983 */ /* 0x001ea20000100800 */
[----:B------:R-:W-:-:S03]  /*14c60*/  ULDC.64 UR4, c[0x0][0x650] ;  /* 0x0001940000047ab9 */ /* 0x000fc60000000a00 */
[----:B------:R-:W3:Y:S01]  /*14c70*/  LDL R20, [R1+0x178] ;  /* 0x0001780001147983 */ /* 0x000ee20000100800 */
[----:B------:R-:W-:Y:S01]  /*14c80*/  PRMT R0, RZ, 0x7610, R0 ;  /* 0x00007610ff007816 */ /* 0x000fe20000000000 */
[----:B------:R-:W-:Y:S02]  /*14c90*/  IMAD.MOV.U32 R4, RZ, RZ, -0x1 ;  /* 0xffffffffff047424 */ /* 0x000fe400078e00ff */
[----:B------:R-:W-:Y:S02]  /*14ca0*/  IMAD.MOV.U32 R5, RZ, RZ, -0x1 ;  /* 0xffffffffff057424 */ /* 0x000fe400078e00ff */
[----:B------:R-:W-:Y:S01]  /*14cb0*/  IMAD.MOV.U32 R6, RZ, RZ, -0x1 ;  /* 0xffffffffff067424 */ /* 0x000fe200078e00ff */
[----:B--2---:R-:W-:-:S04]  /*14cc0*/  ISETP.GE.U32.AND P0, PT, R16, UR4, PT ;  /* 0x0000000410007c0c */ /* 0x004fc8000bf06070 */
[----:B---3--:R-:W-:-:S13]  /*14cd0*/  ISETP.GE.U32.AND.EX P0, PT, R20, UR5, PT, P0 ;  /* 0x0000000514007c0c */ /* 0x008fda000bf06100 */
[----:B------:R-:W-:Y:S05]  /*14ce0*/  @P0 BRA `(.L_x_364) ;  /* 0x0000000400300947 */ /* 0x000fea0003800000 */
[----:B------:R-:W0:Y:S01]  /*14cf0*/  LDC.64 R14, c[0x0][0x628] ;  /* 0x00018a00ff0e7b82 */ /* 0x000e220000000a00 */
[----:B------:R-:W-:Y:S02]  /*14d00*/  IMAD.MOV.U32 R8, RZ, RZ, R16 ;  /* 0x000000ffff087224 */ /* 0x000fe400078e0010 */
[----:B------:R-:W-:-:S05]  /*14d10*/  IMAD.MOV.U32 R9, RZ, RZ, R20 ;  /* 0x000000ffff097224 */ /* 0x000fca00078e0014 */
[----:B------:R-:W1:Y:S08]  /*14d20*/  LDC R10, c[0x0][0x630] ;  /* 0x00018c00ff0a7b82 */ /* 0x000e700000000800 */
[----:B------:R-:W2:Y:S01]  /*14d30*/  LDC.64 R18, c[0x0][0x620] ;  /* 0x00018800ff127b82 */ /* 0x000ea20000000a00 */
[----:B0-----:R-:W-:-:S04]  /*14d40*/  ISETP.NE.U32.AND P0, PT, R14, RZ, PT ;  /* 0x000000ff0e00720c */ /* 0x001fc80003f05070 */
[----:B------:R-:W-:-:S13]  /*14d50*/  ISETP.NE.AND.EX P0, PT, R15, RZ, PT, P0 ;  /* 0x000000ff0f00720c */ /* 0x000fda0003f05300 */
[----:B-12---:R-:W-:Y:S05]  /*14d60*/  @!P0 BRA `(.L_x_365) ;  /* 0x0000000000288947 */ /* 0x006fea0003800000 */
[----:B------:R-:W0:Y:S02]  /*14d70*/  LDC R0, c[0x0][0x634] ;  /* 0x00018d00ff007b82 */ /* 0x000e240000000800 */
        /* <DEDUP_REMOVED lines=9> */
.L_x_365:
[----:B------:R-:W0:Y:S01]  /*14e10*/  LDC.64 R22, c[0x0][0x640] ;  /* 0x00019000ff167b82 */ /* 0x000e220000000a00 */
[-CC-:B------:R-:W-:Y:S01]  /*14e20*/  SHF.R.U64 R14, R8, R10.reuse, R9.reuse ;  /* 0x0000000a080e7219 */ /* 0x180fe20000001209 */
[----:B------:R-:W-:Y:S01]  /*14e30*/  IMAD.MOV.U32 R4, RZ, RZ, R16 ;  /* 0x000000ffff047224 */ /* 0x000fe200078e0010 */
[----:B------:R-:W-:Y:S02]  /*14e40*/  SHF.R.U32.HI R0, RZ, R10, R9 ;  /* 0x0000000aff007219 */ /* 0x000fe40000011609 */
[----:B------:R-:W-:-:S03]  /*14e50*/  IADD3 R7, P0, RZ, -R14, RZ ;  /* 0x8000000eff077210 */ /* 0x000fc60007f1e0ff */
[----:B------:R-:W1:Y:S02]  /*14e60*/  LDC R6, c[0x0][0x618] ;  /* 0x00018600ff067b82 */ /* 0x000e640000000800 */
[----:B------:R-:W-:-:S04]  /*14e70*/  IMAD.X R5, RZ, RZ, ~R0, P0 ;  /* 0x000000ffff057224 */ /* 0x000fc800000e0e00 */
[-C--:B------:R-:W-:Y:S02]  /*14e80*/  IMAD R0, R5, R18.reuse, RZ ;  /* 0x0000001205007224 */ /* 0x080fe400078e02ff */
[----:B------:R-:W2:Y:S01]  /*14e90*/  LDC R8, c[0x0][0x608] ;  /* 0x00018200ff087b82 */ /* 0x000ea20000000800 */
[----:B------:R-:W-:Y:S02]  /*14ea0*/  IMAD.MOV.U32 R5, RZ, RZ, R20 ;  /* 0x000000ffff057224 */ /* 0x000fe400078e0014 */
[----:B------:R-:W-:-:S05]  /*14eb0*/  IMAD.WIDE.U32 R4, R7, R18, R4 ;  /* 0x0000001207047225 */ /* 0x000fca00078e0004 */
[----:B------:R-:W3:Y:S01]  /*14ec0*/  LDC R21, c[0x0][0x658] ;  /* 0x00019600ff157b82 */ /* 0x000ee20000000800 */
[----:B------:R-:W-:Y:S01]  /*14ed0*/  IMAD R7, R7, R19, R0 ;  /* 0x0000001307077224 */ /* 0x000fe200078e0200 */
[----:B0-----:R-:W-:-:S03]  /*14ee0*/  ISETP.NE.U32.AND P0, PT, R22, RZ, PT ;  /* 0x000000ff1600720c */ /* 0x001fc60003f05070 */
[----:B------:R-:W-:Y:S01]  /*14ef0*/  IMAD.IADD R5, R5, 0x1, R7 ;  /* 0x0000000105057824 */ /* 0x000fe200078e0207 */
[----:B------:R-:W-:Y:S02]  /*14f00*/  ISETP.NE.AND.EX P0, PT, R23, RZ, PT, P0 ;  /* 0x000000ff1700720c */ /* 0x000fe40003f05300 */
[----:B------:R-:W0:Y:S02]  /*14f10*/  LDC R18, c[0x0][0x600] ;  /* 0x00018000ff127b82 */ /* 0x000e240000000800 */
[-CC-:B-1----:R-:W-:Y:S01]  /*14f20*/  SHF.R.U64 R10, R4, R6.reuse, R5.reuse ;  /* 0x00000006040a7219 */ /* 0x182fe20000001205 */
[----:B------:R-:W-:Y:S01]  /*14f30*/  IMAD.MOV.U32 R4, RZ, RZ, -0x1 ;  /* 0xffffffffff047424 */ /* 0x000fe200078e00ff */
[----:B------:R-:W-:-:S04]  /*14f40*/  SHF.R.U32.HI R5, RZ, R6, R5 ;  /* 0x00000006ff057219 */ /* 0x000fc80000011605 */
[----:B------:R-:W1:Y:S01]  /*14f50*/  LDC R19, c[0x0][0x648] ;  /* 0x00019200ff137b82 */ /* 0x000e620000000800 */
[-CC-:B--2---:R-:W-:Y:S02]  /*14f60*/  SHF.R.U64 R17, R10, R8.reuse, R5.reuse ;  /* 0x000000080a117219 */ /* 0x184fe40000001205 */
[----:B------:R-:W-:-:S05]  /*14f70*/  SHF.R.U32.HI R0, RZ, R8, R5 ;  /* 0x00000008ff007219 */ /* 0x000fca0000011605 */
[----:B------:R-:W2:Y:S01]  /*14f80*/  LDC R20, c[0x0][0x638] ;  /* 0x00018e00ff147b82 */ /* 0x000ea20000000800 */
[-C--:B---3--:R-:W-:Y:S02]  /*14f90*/  SHF.L.U32 R4, R4, R21.reuse, RZ ;  /* 0x0000001504047219 */ /* 0x088fe400000006ff */
[-CC-:B------:R-:W-:Y:S02]  /*14fa0*/  SHF.R.U64 R16, R17, R21.reuse, R0.reuse ;  /* 0x0000001511107219 */ /* 0x180fe40000001200 */
[----:B------:R-:W-:Y:S01]  /*14fb0*/  SHF.R.U32.HI R5, RZ, R21, R0 ;  /* 0x00000015ff057219 */ /* 0x000fe20000011600 */
[----:B------:R-:W-:Y:S01]  /*14fc0*/  IMAD.MOV.U32 R0, RZ, RZ, 0x1 ;  /* 0x00000001ff007424 */ /* 0x000fe200078e00ff */
[----:B------:R-:W-:Y:S01]  /*14fd0*/  LOP3.LUT R24, RZ, R4, RZ, 0x33, !PT ;  /* 0x00000004ff187212 */ /* 0x000fe200078e33ff */
[----:B------:R-:W3:Y:S01]  /*14fe0*/  LDC R25, c[0x0][0x610] ;  /* 0x00018400ff197b82 */ /* 0x000ee20000000800 */
[----:B------:R-:W-:Y:S01]  /*14ff0*/  IMAD.MOV.U32 R4, RZ, RZ, R16 ;  /* 0x000000ffff047224 */ /* 0x000fe200078e0010 */
[----:B------:R-:W-:Y:S06]  /*15000*/  @!P0 BRA `(.L_x_366) ;  /* 0x0000000000288947 */ /* 0x000fec0003800000 */
        /* <DEDUP_REMOVED lines=10> */
.L_x_366:
[----:B-1----:R-:W-:Y:S01]  /*150b0*/  SHF.R.U64 R3, R4, R19, R5 ;  /* 0x0000001304037219 */ /* 0x002fe20000001205 */
[----:B0-----:R-:W-:Y:S01]  /*150c0*/  VIADD R7, R18, 0xffffffff ;  /* 0xffffffff12077836 */ /* 0x001fe20000000000 */
[----:B------:R-:W-:Y:S01]  /*150d0*/  SHF.L.U32 R4, R0, R21, RZ ;  /* 0x0000001500047219 */ /* 0x000fe200000006ff */
[----:B------:R-:W-:Y:S01]  /*150e0*/  @P4 IMAD R11, R13, R12, R2 ;  /* 0x0000000c0d0b4224 */ /* 0x000fe200078e0202 */
[----:B------:R-:W-:Y:S01]  /*150f0*/  LOP3.LUT R0, R17, R24, RZ, 0xc0, !PT ;  /* 0x0000001811007212 */ /* 0x000fe200078ec0ff */
[----:B------:R-:W-:Y:S02]  /*15100*/  IMAD.MOV R5, RZ, RZ, -R3 ;  /* 0x000000ffff057224 */ /* 0x000fe400078e0a03 */
[----:B------:R-:W-:Y:S02]  /*15110*/  IMAD.MOV.U32 R2, RZ, RZ, 0x1 ;  /* 0x00000001ff027424 */ /* 0x000fe400078e00ff */
[----:B------:R-:W-:Y:S01]  /*15120*/  IMAD R4, R4, R3, R0 ;  /* 0x0000000304047224 */ /* 0x000fe200078e0200 */
[----:B------:R-:W-:Y:S01]  /*15130*/  LOP3.LUT R3, R10, R7, RZ, 0xc0, !PT ;  /* 0x000000070a037212 */ /* 0x000fe200078ec0ff */
[----:B--2---:R-:W-:-:S02]  /*15140*/  IMAD R0, R5, R20, R16 ;  /* 0x0000001405007224 */ /* 0x004fc400078e0210 */
[----:B---3--:R-:W-:Y:S02]  /*15150*/  IMAD R4, R4, R25, R11 ;  /* 0x0000001904047224 */ /* 0x008fe400078e020b */
[----:B------:R-:W-:Y:S01]  /*15160*/  IMAD R3, R0, R18, R3 ;  /* 0x0000001200037224 */ /* 0x000fe200078e0203 */
[----:B------:R-:W-:Y:S01]  /*15170*/  PRMT R0, R2, 0x7610, R0 ;  /* 0x0000761002007816 */ /* 0x000fe20000000000 */
[----:B------:R-:W-:-:S03]  /*15180*/  IMAD.MOV.U32 R6, RZ, RZ, R14 ;  /* 0x000000ffff067224 */ /* 0x000fc600078e000e */
[----:B------:R-:W-:Y:S02]  /*15190*/  SEL R5, R3, R4, !P4 ;  /* 0x0000000403057207 */ /* 0x000fe40006000000 */
[----:B------:R-:W-:-:S07]  /*151a0*/  SEL R4, R4, R3, !P4 ;  /* 0x0000000304047207 */ /* 0x000fce0006000000 */
.L_x_364:
[----:B------:R-:W-:-:S08]  /*151b0*/  NOP ;  /* 0x0000000000007918 */ /* 0x000fd00000000000 */
[----:B------:R-:W0:-:S00]  /*151c0*/  USETMAXREG.DEALLOC.CTAPOOL 0x28 ;  /* 0x00000028000079c8 */ /* 0x000e0000080e0500 */
[----:B------:R-:W-:-:S13]  /*151d0*/  ISETP.NE.AND P0, PT, RZ, UR6, PT ;  /* 0x00000006ff007c0c */ /* 0x000fda000bf05270 */
[----:B------:R-:W-:Y:S05]  /*151e0*/  @P0 EXIT ;  /* 0x000000000000094d */ /* 0x000fea0003800000 */
[----:B0-----:R-:W-:Y:S01]  /*151f0*/  LOP3.LUT P0, RZ, R0, 0xff, RZ, 0xc0, !PT ;  /* 0x000000ff00ff7812 */ /* 0x001fe2000780c0ff */
[----:B------:R-:W-:Y:S02]  /*15200*/  IMAD.MOV.U32 R10, RZ, RZ, 0x1 ;  /* 0x00000001ff0a7424 */ /* 0x000fe400078e00ff */
[----:B------:R-:W-:-:S10]  /*15210*/  IMAD.MOV.U32 R14, RZ, RZ, RZ ;  /* 0x000000ffff0e7224 */ /* 0x000fd400078e00ff */
[----:B------:R-:W-:Y:S05]  /*15220*/  @!P0 BRA `(.L_x_367) ;  /* 0x0000000c00508947 */ /* 0x000fea0003800000 */
[----:B------:R-:W0:Y:S01]  /*15230*/  LDC R0, c[0x0][0x28c] ;  /* 0x0000a300ff007b82 */ /* 0x000e220000000800 */
[----:B------:R-:W1:Y:S01]  /*15240*/  S2R R8, SR_CgaCtaId ;  /* 0x0000000000087919 */ /* 0x000e620000008800 */
[----:B------:R-:W-:Y:S01]  /*15250*/  ULDC UR5, c[0x0][0x658] ;  /* 0x0001960000057ab9 */ /* 0x000fe20000000800 */
[----:B------:R-:W-:Y:S01]  /*15260*/  UMOV UR6, 0xffffffff ;  /* 0xffffffff00067882 */ /* 0x000fe20000000000 */
[----:B------:R-:W-:Y:S01]  /*15270*/  UMOV UR9, 0x1 ;  /* 0x0000000100097882 */ /* 0x000fe20000000000 */
[----:B------:R-:W-:Y:S01]  /*15280*/  USHF.L.U32 UR10, UR6, UR5, URZ ;  /* 0x00000005060a7299 */ /* 0x000fe2000800063f */
[----:B------:R-:W-:Y:S01]  /*15290*/  BSSY B0, `(.L_x_367) ;  /* 0x00000cd000007945 */ /* 0x000fe20003800000 */
[----:B------:R-:W-:Y:S01]  /*152a0*/  ULDC UR8, c[0x0][0xc] ;  /* 0x0000030000087ab9 */ /* 0x000fe20000000800 */
[----:B------:R-:W-:Y:S01]  /*152b0*/  USHF.L.U32 UR5, UR9, UR5, URZ ;  /* 0x0000000509057299 */ /* 0x000fe2000800063f */
[----:B------:R-:W-:Y:S01]  /*152c0*/  IMAD.MOV.U32 R12, RZ, RZ, 0x1 ;  /* 0x00000001ff0c7424 */ /* 0x000fe200078e00ff */
[----:B------:R-:W-:Y:S01]  /*152d0*/  ULDC UR4, c[0x0][0x600] ;  /* 0x0001800000047ab9 */ /* 0x000fe20000000800 */
[----:B------:R-:W-:Y:S01]  /*152e0*/  ULDC UR9, c[0x0][0x10] ;  /* 0x0000040000097ab9 */ /* 0x000fe20000000800 */
[----:B------:R-:W-:Y:S01]  /*152f0*/  ULDC UR6, c[0x0][0x14] ;  /* 0x0000050000067ab9 */ /* 0x000fe20000000800 */
[----:B------:R-:W-:Y:S01]  /*15300*/  UIMAD.WIDE.U32 UR8, UR8, UR9, URZ ;  /* 0x00000009080872a5 */ /* 0x000fe2000f8e003f */
[----:B------:R-:W-:Y:S01]  /*15310*/  IMAD.MOV.U32 R10, RZ, RZ, 0x1 ;  /* 0x00000001ff0a7424 */ /* 0x000fe200078e00ff */
[----:B------:R-:W-:Y:S01]  /*15320*/  ULOP3.LUT UR21, UR7, 0x2, URZ, 0xfc, !UPT ;  /* 0x0000000207157892 */ /* 0x000fe2000f8efc3f */
[----:B------:R-:W-:Y:S01]  /*15330*/  IMAD.MOV.U32 R14, RZ, RZ, RZ ;  /* 0x000000ffff0e7224 */ /* 0x000fe200078e00ff */
[----:B------:R-:W-:-:S02]  /*15340*/  UIMAD.WIDE.U32 UR22, UR8, UR6, URZ ;  /* 0x00000006081672a5 */ /* 0x000fc4000f8e003f */
[----:B------:R-:W-:Y:S02]  /*15350*/  UIMAD UR13, UR9, UR6, URZ ;  /* 0x00000006090d72a4 */ /* 0x000fe4000f8e023f */
[----:B------:R-:W-:Y:S02]  /*15360*/  UIADD3 UR4, UR4, -0x1, URZ ;  /* 0xffffffff04047890 */ /* 0x000fe4000fffe03f */
[----:B------:R-:W-:Y:S01]  /*15370*/  ULOP3.LUT UR19, URZ, UR10, URZ, 0x33, !UPT ;  /* 0x0000000a3f137292 */ /* 0x000fe2000f8e333f */
[----:B0-----:R-:W-:Y:S01]  /*15380*/  VIADD R0, R0, 0x7f ;  /* 0x0000007f00007836 */ /* 0x001fe20000000000 */
[----:B------:R-:W-:Y:S01]  /*15390*/  UIADD3 UR13, UR23, UR13, URZ ;  /* 0x0000000d170d7290 */ /* 0x000fe2000fffe03f */
[----:B------:R-:W-:-:S03]  /*153a0*/  ULDC.64 UR24, c[0x0][0x198] ;  /* 0x0000660000187ab9 */ /* 0x000fc60000000a00 */
[----:B------:R-:W-:-:S04]  /*153b0*/  SHF.R.S32.HI R3, RZ, 0x1f, R0 ;  /* 0x0000001fff037819 */ /* 0x000fc80000011400 */
[----:B------:R-:W-:Y:S02]  /*153c0*/  LEA.HI R3, R3, R0, RZ, 0x7 ;  /* 0x0000000003037211 */ /* 0x000fe400078f38ff */
[----:B-1----:R-:W-:Y:S02]  /*153d0*/  LOP3.LUT R8, R8, 0x1, RZ, 0xc0, !PT ;  /* 0x0000000108087812 */ /* 0x002fe400078ec0ff */
[----:B------:R-:W-:-:S05]  /*153e0*/  SHF.R.S32.HI R9, RZ, 0x7, R3 ;  /* 0x00000007ff097819 */ /* 0x000fca0000011403 */
[----:B------:R-:W-:-:S07]  /*153f0*/  VIADD R0, R9, 0x1 ;  /* 0x0000000109007836 */ /* 0x000fce0000000000 */
.L_x_378:
[----:B------:R-:W-:-:S03]  /*15400*/  UMOV UR6, 0xffffffff ;  /* 0xffffffff00067882 */ /* 0x000fc60000000000 */
[----:B------:R-:W-:Y:S05]  /*15410*/  BRA.DIV UR6, `(.L_x_368) ;  /* 0x0000000e06f47947 */ /* 0x000fea000b800000 */
[----:B------:R-:W-:-:S13]  /*15420*/  ELECT P0, URZ, PT ;  /* 0x00000000003f782f */ /* 0x000fda0003800000 */
.L_x_390:
[----:B------:R-:W0:Y:S01]  /*15430*/  LDC R2, c[0x0][0x28c] ;  /* 0x0000a300ff027b82 */ /* 0x000e220000000800 */
[----:B------:R-:W-:Y:S01]  /*15440*/  BSSY B1, `(.L_x_369) ;  /* 0x000003b000017945 */ /* 0x000fe20003800000 */
[----:B0-----:R-:W-:-:S13]  /*15450*/  ISETP.LT.OR P0, PT, R2, 0x1, !P0 ;  /* 0x000000010200780c */ /* 0x001fda0004701670 */
[----:B------:R-:W-:Y:S05]  /*15460*/  @P0 BRA `(.L_x_370) ;  /* 0x0000000000e00947 */ /* 0x000fea0003800000 */
[----:B------:R-:W-:Y:S02]  /*15470*/  IMAD R7, R5, 0x2, R8 ;  /* 0x0000000205077824 */ /* 0x000fe400078e0208 */
[----:B------:R-:W-:Y:S02]  /*15480*/  IMAD R13, R4, 0xc0, RZ ;  /* 0x000000c0040d7824 */ /* 0x000fe400078e02ff */
[----:B------:R-:W-:Y:S02]  /*15490*/  IMAD.MOV.U32 R17, RZ, RZ, RZ ;  /* 0x000000ffff117224 */ /* 0x000fe400078e00ff */
[----:B------:R-:W-:Y:S02]  /*154a0*/  IMAD.MOV.U32 R2, RZ, RZ, R0 ;  /* 0x000000ffff027224 */ /* 0x000fe400078e0000 */
[----:B------:R-:W-:Y:S02]  /*154b0*/  IMAD.MOV.U32 R3, RZ, RZ, R10 ;  /* 0x000000ffff037224 */ /* 0x000fe400078e000a */
[----:B------:R-:W-:-:S02]  /*154c0*/  IMAD.MOV.U32 R5, RZ, RZ, R14 ;  /* 0x000000ffff057224 */ /* 0x000fc400078e000e */
[----:B------:R-:W-:-:S07]  /*154d0*/  IMAD R11, R7, 0x50, RZ ;  /* 0x00000050070b7824 */ /* 0x000fce00078e02ff */
.L_x_373:
[----:B------:R-:W0:Y:S01]  /*154e0*/  S2R R7, SR_CgaCtaId ;  /* 0x0000000000077919 */ /* 0x000e220000008800 */
[----:B------:R-:W-:Y:S01]  /*154f0*/  MOV R4, 0x400 ;  /* 0x0000040000047802 */ /* 0x000fe20000000f00 */
[----:B------:R-:W1:Y:S03]  /*15500*/  S2R R18, SR_TID.X ;  /* 0x0000000000127919 */ /* 0x000e660000002100 */
[----:B0-----:R-:W-:Y:S02]  /*15510*/  LEA R16, R7, R4, 0x18 ;  /* 0x0000000407107211 */ /* 0x001fe400078ec0ff */
[----:B------:R-:W-:Y:S02]  /*15520*/  SHF.L.U32 R4, R3, 0x1f, RZ ;  /* 0x0000001f03047819 */ /* 0x000fe400000006ff */
[----:B-1----:R-:W-:Y:S01]  /*15530*/  LOP3.LUT P1, RZ, R18, 0x7f, RZ, 0xc0, !PT ;  /* 0x0000007f12ff7812 */ /* 0x002fe2000782c0ff */
[----:B------:R-:W-:-:S04]  /*15540*/  IMAD R15, R5, 0x8, R16 ;  /* 0x00000008050f7824 */ /* 0x000fc800078e0210 */
[----:B------:R-:W0:Y:S08]  /*15550*/  SYNCS.PHASECHK.TRANS64.TRYWAIT P0, [R15+URZ+0x28], R4 ;  /* 0x000028040f0075a7 */ /* 0x000e30000800017f */
[----:B------:R-:W1:Y:S01]  /*15560*/  @!P1 LDC R7, c[0x0][0x500] ;  /* 0x00014000ff079b82 */ /* 0x000e620000000800 */
[----:B0-----:R-:W-:Y:S05]  /*15570*/  @!P0 BRA `(.L_x_371) ;  /* 0x0000000c00bc8947 */ /* 0x001fea0003800000 */
.L_x_391:
[----:B------:R-:W-:Y:S01]  /*15580*/  UPRMT UR6, UR21, 0x9910, URZ ;  /* 0x0000991015067896 */ /* 0x000fe2000800003f */
[----:B-1----:R1:W-:Y:S03]  /*15590*/  @!P1 SYNCS.ARRIVE.TRANS64 RZ, [R15+URZ], R7 ;  /* 0x000000070fff99a7 */ /* 0x0023e6000800003f */
[----:B------:R-:W-:-:S06]  /*155a0*/  UISETP.NE.AND UP0, UPT, UR6, 0x2, UPT ;  /* 0x000000020600788c */ /* 0x000fcc000bf05270 */
[----:B------:R-:W-:-:S13]  /*155b0*/  PLOP3.LUT P0, PT, PT, PT, UP0, 0x80, 0x0 ;  /* 0x000000000000781c */ /* 0x000fda0003f0f008 */
[----:B-1----:R-:W-:Y:S05]  /*155c0*/  @P0 BRA `(.L_x_372) ;  /* 0x0000000000040947 */ /* 0x002fea0003800000 */
[----:B------:R-:W-:Y:S01]  /*155d0*/  BPT.TRAP 0x1 ;  /* 0x000000040000795c */ /* 0x000fe20000300000 */
.L_x_372:
[----:B0-----:R-:W-:Y:S01]  /*155e0*/  IMAD R4, R5, 0x2, R8 ;  /* 0x0000000205047824 */ /* 0x001fe200078e0208 */
[----:B------:R-:W-:Y:S01]  /*155f0*/  R2UR UR9, R15 ;  /* 0x000000000f0972ca */ /* 0x000fe200000e0000 */
[--C-:B------:R-:W-:Y:S01]  /*15600*/  IMAD R7, R5, 0x6000, R16.reuse ;  /* 0x0000600005077824 */ /* 0x100fe200078e0210 */
[----:B------:R-:W-:Y:S01]  /*15610*/  UIADD3 UR14, UP0, UR24, 0xf0, URZ ;  /* 0x000000f0180e7890 */ /* 0x000fe2000ff1e03f */
[----:B------:R-:W-:Y:S01]  /*15620*/  IMAD R4, R4, 0x2800, R16 ;  /* 0x0000280004047824 */ /* 0x000fe200078e0210 */
[----:B------:R-:W-:Y:S01]  /*15630*/  R2UR UR11, R13 ;  /* 0x000000000d0b72ca */ /* 0x000fe200000e0000 */
[----:B------:R-:W-:Y:S01]  /*15640*/  VIADD R2, R2, 0xffffffff ;  /* 0xffffffff02027836 */ /* 0x000fe20000000000 */
[----:B------:R-:W-:Y:S01]  /*15650*/  R2UR UR6, R7 ;  /* 0x00000000070672ca */ /* 0x000fe200000e0000 */
[----:B------:R-:W-:Y:S01]  /*15660*/  UIADD3 UR26, UP1, UR24, 0x1f0, URZ ;  /* 0x000001f0181a7890 */ /* 0x000fe2000ff3e03f */
[----:B------:R-:W-:Y:S01]  /*15670*/  R2UR UR8, R4 ;  /* 0x00000000040872ca */ /* 0x000fe200000e0000 */
[----:B------:R-:W-:Y:S01]  /*15680*/  UIADD3.X UR15, URZ, UR25, URZ, UP0, !UPT ;  /* 0x000000193f0f7290 */ /* 0x000fe200087fe43f */
[----:B------:R-:W-:Y:S01]  /*15690*/  R2UR UR10, R17 ;  /* 0x00000000110a72ca */ /* 0x000fe200000e0000 */
[----:B------:R-:W-:Y:S01]  /*156a0*/  VIADD R5, R5, 0x1 ;  /* 0x0000000105057836 */ /* 0x000fe20000000000 */
[----:B------:R-:W-:Y:S01]  /*156b0*/  R2UR UR12, R6 ;  /* 0x00000000060c72ca */ /* 0x000fe200000e0000 */
[----:B------:R-:W-:Y:S01]  /*156c0*/  UIADD3.X UR27, URZ, UR25, URZ, UP1, !UPT ;  /* 0x000000193f1b7290 */ /* 0x000fe20008ffe43f */
[----:B------:R-:W-:Y:S01]  /*156d0*/  R2UR UR20, R11 ;  /* 0x000000000b1472ca */ /* 0x000fe200000e0000 */
[----:B------:R-:W-:Y:S01]  /*156e0*/  UMOV UR16, 0x0 ;  /* 0x0000000000107882 */ /* 0x000fe20000000000 */
[----:B------:R-:W-:Y:S01]  /*156f0*/  ISETP.GT.AND P1, PT, R2, 0x1, PT ;  /* 0x000000010200780c */ /* 0x000fe20003f24270 */
[----:B------:R-:W-:Y:S01]  /*15700*/  UMOV UR17, 0x10000000 ;  /* 0x1000000000117882 */ /* 0x000fe20000000000 */
[----:B------:R-:W-:Y:S01]  /*15710*/  ISETP.NE.AND P0, PT, R5, 0x5, PT ;  /* 0x000000050500780c */ /* 0x000fe20003f05270 */
[----:B------:R-:W-:Y:S01]  /*15720*/  UIADD3 UR6, UR6, 0x100, URZ ;  /* 0x0000010006067890 */ /* 0x000fe2000fffe03f */
[----:B------:R-:W-:Y:S01]  /*15730*/  VIADD R17, R17, 0x80 ;  /* 0x0000008011117836 */ /* 0x000fe20000000000 */
[----:B------:R-:W-:Y:S01]  /*15740*/  UIADD3 UR18, UR8, 0x1e100, URZ ;  /* 0x0001e10008127890 */ /* 0x000fe2000fffe03f */
[----:B------:R-:W-:Y:S01]  /*15750*/  SEL R4, RZ, 0x1, P0 ;  /* 0x00000001ff047807 */ /* 0x000fe20000000000 */
[----:B------:R-:W-:Y:S01]  /*15760*/  UMOV UR28, 0x30000 ;  /* 0x00030000001c7882 */ /* 0x000fe20000000000 */
[----:B------:R-:W-:-:S02]  /*15770*/  SEL R5, R5, RZ, P0 ;  /* 0x000000ff05057207 */ /* 0x000fc40000000000 */
[----:B------:R-:W-:Y:S01]  /*15780*/  UMOV UR8, UR6 ;  /* 0x0000000600087c82 */ /* 0x000fe20008000000 */
[----:B------:R-:W-:Y:S01]  /*15790*/  LOP3.LUT R3, R3, R4, RZ, 0x3c, !PT ;  /* 0x0000000403037212 */ /* 0x000fe200078e3cff */
[----:B------:R0:W-:Y:S02]  /*157a0*/  UTMALDG.3D [UR8], [UR14], desc[UR16] ;  /* 0x000010080e0075b4 */ /* 0x0001e40008011000 */
[----:B0-----:R-:W-:Y:S01]  /*157b0*/  UMOV UR8, UR18 ;  /* 0x0000001200087c82 */ /* 0x001fe20008000000 */
[----:B------:R-:W-:Y:S02]  /*157c0*/  UMOV UR11, UR20 ;  /* 0x00000014000b7c82 */ /* 0x000fe40008000000 */
[----:B------:R0:W-:Y:S02]  /*157d0*/  UTMALDG.3D.MULTICAST [UR8], [UR26], UR28, desc[UR16] ;  /* 0x000010081a0073b4 */ /* 0x0001e4000801181c */
[----:B0-----:R-:W-:Y:S05]  /*157e0*/  @P1 BRA `(.L_x_373) ;  /* 0xfffffffc003c1947 */ /* 0x001fea000383ffff */
.L_x_370:
[----:B------:R-:W-:Y:S05]  /*157f0*/  BSYNC B1 ;  /* 0x0000000000017941 */ /* 0x000fea0003800000 */
.L_x_369:
[----:B------:R-:W2:Y:S01]  /*15800*/  LDL.LU R18, [R1+0x178] ;  /* 0x0001780001127983 */ /* 0x000ea20000300800 */
[----:B------:R-:W-:Y:S01]  /*15810*/  LOP3.LUT P1, RZ, R12, 0xff, RZ, 0xc0, !PT ;  /* 0x000000ff0cff7812 */ /* 0x000fe2000782c0ff */
[C---:B------:R-:W-:Y:S01]  /*15820*/  IMAD.IADD R14, R9.reuse, 0x1, R14 ;  /* 0x00000001090e7824 */ /* 0x040fe200078e020e */
[----:B------:R-:W-:Y:S01]  /*15830*/  ULDC.64 UR8, c[0x0][0x650] ;  /* 0x0001940000087ab9 */ /* 0x000fe20000000a00 */
[----:B------:R-:W3:Y:S01]  /*15840*/  LDL.LU R16, [R1+0x17c] ;  /* 0x00017c0001107983 */ /* 0x000ee20000300800 */
[C---:B------:R-:W-:Y:S01]  /*15850*/  ISETP.GE.U32.AND P2, PT, R9.reuse, 0x5, PT ;  /* 0x000000050900780c */ /* 0x040fe20003f46070 */
[----:B------:R-:W-:Y:S01]  /*15860*/  BSSY B1, `(.L_x_374) ;  /* 0x000006d000017945 */ /* 0x000fe20003800000 */
[----:B------:R-:W-:Y:S01]  /*15870*/  ISETP.GT.U32.AND P0, PT, R14, 0x4, PT ;  /* 0x000000040e00780c */ /* 0x000fe20003f04070 */
[----:B------:R-:W-:Y:S01]  /*15880*/  IMAD.MOV.U32 R6, RZ, RZ, -0x1 ;  /* 0xffffffffff067424 */ /* 0x000fe200078e00ff */
[----:B------:R-:W-:Y:S02]  /*15890*/  PRMT R12, RZ, 0x7610, R12 ;  /* 0x00007610ff0c7816 */ /* 0x000fe4000000000c */
[----:B------:R-:W-:-:S03]  /*158a0*/  ISETP.LT.U32.AND P0, PT, R9, 0x5, P0 ;  /* 0x000000050900780c */ /* 0x000fc60000701070 */
[----:B------:R-:W0:Y:S01]  /*158b0*/  @P1 S2R R3, SR_CgaCtaId ;  /* 0x0000000000031919 */ /* 0x000e220000008800 */
[----:B------:R-:W-:-:S04]  /*158c0*/  @P1 MOV R2, 0x400 ;  /* 0x0000040000021802 */ /* 0x000fc80000000f00 */
[----:B0-----:R-:W-:Y:S01]  /*158d0*/  @P1 LEA R4, R3, R2, 0x18 ;  /* 0x0000000203041211 */ /* 0x001fe200078ec0ff */
[----:B------:R-:W-:-:S03]  /*158e0*/  IMAD.WIDE.U32 R2, R14, -0x33333333, RZ ;  /* 0xcccccccd0e027825 */ /* 0x000fc600078e00ff */
[----:B------:R0:W-:Y:S02]  /*158f0*/  @P1 SYNCS.ARRIVE.TRANS64.A1T0 RZ, [R4+URZ+0x68], RZ ;  /* 0x000068ff04ff19a7 */ /* 0x0001e4000810003f */
[----:B------:R-:W-:Y:S02]  /*15900*/  SHF.R.U32.HI R5, RZ, 0x2, R3 ;  /* 0x00000002ff057819 */ /* 0x000fe40000011603 */
[----:B------:R-:W-:Y:S02]  /*15910*/  SEL R3, RZ, 0x1, !P0 ;  /* 0x00000001ff037807 */ /* 0x000fe40004000000 */
[----:B------:R-:W-:Y:S01]  /*15920*/  PRMT R2, RZ, 0x7610, R2 ;  /* 0x00007610ff027816 */ /* 0x000fe20000000002 */
[----:B------:R-:W-:Y:S01]  /*15930*/  IMAD R14, R5, -0x5, R14 ;  /* 0xfffffffb050e7824 */ /* 0x000fe200078e020e */
[----:B------:R-:W-:Y:S01]  /*15940*/  LOP3.LUT R10, R10, R3, RZ, 0x3c, !PT ;  /* 0x000000030a0a7212 */ /* 0x000fe200078e3cff */
[----:B0-----:R-:W-:-:S03]  /*15950*/  IMAD.MOV.U32 R4, RZ, RZ, -0x1 ;  /* 0xffffffffff047424 */ /* 0x001fc600078e00ff */
[----:B------:R-:W-:Y:S01]  /*15960*/  @P2 LOP3.LUT R10, R10, 0x1, R5, 0x78, !PT ;  /* 0x000000010a0a2812 */ /* 0x000fe200078e7805 */
[----:B------:R-:W-:Y:S01]  /*15970*/  IMAD.MOV.U32 R5, RZ, RZ, -0x1 ;  /* 0xffffffffff057424 */ /* 0x000fe200078e00ff */
[----:B---3--:R-:W-:-:S04]  /*15980*/  IADD3 R16, P1, R16, UR22, RZ ;  /* 0x0000001610107c10 */ /* 0x008fc8000ff3e0ff */
[----:B--2---:R-:W-:Y:S01]  /*15990*/  IADD3.X R18, R18, UR13, RZ, P1, !PT ;  /* 0x0000000d12127c10 */ /* 0x004fe20008ffe4ff */
[----:B------:R0:W-:Y:S01]  /*159a0*/  STL [R1+0x17c], R16 ;  /* 0x00017c1001007387 */ /* 0x0001e20000100800 */
[----:B------:R-:W-:-:S03]  /*159b0*/  ISETP.GE.U32.AND P0, PT, R16, UR8, PT ;  /* 0x0000000810007c0c */ /* 0x000fc6000bf06070 */
[----:B------:R0:W-:Y:S01]  /*159c0*/  STL [R1+0x178], R18 ;  /* 0x0001781201007387 */ /* 0x0001e20000100800 */
[----:B------:R-:W-:-:S13]  /*159d0*/  ISETP.GE.U32.AND.EX P0, PT, R18, UR9, PT, P0 ;  /* 0x0000000912007c0c */ /* 0x000fda000bf06100 */
[----:B0-----:R-:W-:Y:S05]  /*159e0*/  @P0 BRA `(.L_x_375) ;  /* 0x0000000400500947 */ /* 0x001fea0003800000 */
[----:B------:R-:W-:Y:S01]  /*159f0*/  ULDC.64 UR8, c[0x0][0x628] ;  /* 0x00018a0000087ab9 */ /* 0x000fe20000000a00 */
[----:B------:R-:W0:Y:S01]  /*15a00*/  S2R R13, SR_CTAID.X ;  /* 0x00000000000d7919 */ /* 0x000e220000002500 */
[----:B------:R-:W-:Y:S01]  /*15a10*/  ISETP.NE.U32.AND P0, PT, RZ, UR8, PT ;  /* 0x00000008ff007c0c */ /* 0x000fe2000bf05070 */
[----:B------:R-:W-:Y:S01]  /*15a20*/  ULDC UR10, c[0x0][0x630] ;  /* 0x00018c00000a7ab9 */ /* 0x000fe20000000800 */
[----:B------:R-:W-:Y:S01]  /*15a30*/  IMAD.MOV.U32 R2, RZ, RZ, R16 ;  /* 0x000000ffff027224 */ /* 0x000fe200078e0010 */
[----:B------:R-:W1:Y:S01]  /*15a40*/  S2R R11, SR_CTAID.Y ;  /* 0x00000000000b7919 */ /* 0x000e620000002600 */
[----:B------:R-:W-:Y:S01]  /*15a50*/  ISETP.NE.AND.EX P0, PT, RZ, UR9, PT, P0 ;  /* 0x00000009ff007c0c */ /* 0x000fe2000bf05300 */
[----:B------:R-:W-:-:S12]  /*15a60*/  IMAD.MOV.U32 R3, RZ, RZ, R18 ;  /* 0x000000ffff037224 */ /* 0x000fd800078e0012 */
[----:B------:R-:W-:Y:S05]  /*15a70*/  @!P0 BRA `(.L_x_376) ;  /* 0x0000000000288947 */ /* 0x000fea0003800000 */
[----:B------:R-:W-:Y:S02]  /*15a80*/  ULDC UR6, c[0x0][0x634] ;  /* 0x00018d0000067ab9 */ /* 0x000fe40000000800 */
[----:B------:R-:W-:-:S05]  /*15a90*/  IADD3 R7, P0, R16, UR6, RZ ;  /* 0x0000000610077c10 */ /* 0x000fca000ff1e0ff */
[----:B------:R-:W-:-:S04]  /*15aa0*/  IMAD.X R15, RZ, RZ, R18, P0 ;  /* 0x000000ffff0f7224 */ /* 0x000fc800000e0612 */
[----:B------:R-:W-:-:S04]  /*15ab0*/  IMAD.WIDE.U32 R4, R15, UR8, RZ ;  /* 0x000000080f047c25 */ /* 0x000fc8000f8e00ff */
[----:B------:R-:W-:-:S04]  /*15ac0*/  IMAD.WIDE.U32 R4, P0, R7, UR9, R4 ;  /* 0x0000000907047c25 */ /* 0x000fc8000f800004 */
[----:B------:R-:W-:-:S04]  /*15ad0*/  IMAD.WIDE.U32 R6, R7, UR8, RZ ;  /* 0x0000000807067c25 */ /* 0x000fc8000f8e00ff */
[----:B------:R-:W-:Y:S01]  /*15ae0*/  IMAD.X R3, RZ, RZ, RZ, P0 ;  /* 0x000000ffff037224 */ /* 0x000fe200000e06ff */
[----:B------:R-:W-:Y:S01]  /*15af0*/  IADD3 RZ, P0, R7, R4, RZ ;  /* 0x0000000407ff7210 */ /* 0x000fe20007f1e0ff */
[----:B------:R-:W-:-:S04]  /*15b00*/  IMAD.MOV.U32 R2, RZ, RZ, R5 ;  /* 0x000000ffff027224 */ /* 0x000fc800078e0005 */
[----:B------:R-:W-:-:S08]  /*15b10*/  IMAD.WIDE.U32.X R2, R15, UR9, R2, P0 ;  /* 0x000000090f027c25 */ /* 0x000fd000080e0402 */
.L_x_376:
[--C-:B------:R-:W-:Y:S01]  /*15b20*/  SHF.R.U64 R6, R2, UR10, R3.reuse ;  /* 0x0000000a02067c19 */ /* 0x100fe20008001203 */
[----:B------:R-:W-:Y:S01]  /*15b30*/  ULDC.64 UR8, c[0x0][0x620] ;  /* 0x0001880000087ab9 */ /* 0x000fe20000000a00 */
[----:B------:R-:W-:Y:S01]  /*15b40*/  SHF.R.U32.HI R2, RZ, UR10, R3 ;  /* 0x0000000aff027c19 */ /* 0x000fe20008011603 */
[----:B------:R-:W-:Y:S01]  /*15b50*/  IMAD.MOV.U32 R3, RZ, RZ, R18 ;  /* 0x000000ffff037224 */ /* 0x000fe200078e0012 */
[----:B------:R-:W-:Y:S01]  /*15b60*/  IADD3 R5, P0, RZ, -R6, RZ ;  /* 0x80000006ff057210 */ /* 0x000fe20007f1e0ff */
[----:B------:R-:W-:Y:S01]  /*15b70*/  ULDC UR6, c[0x0][0x150] ;  /* 0x0000540000067ab9 */ /* 0x000fe20000000800 */
[----:B0-----:R-:W-:Y:S01]  /*15b80*/  I2FP.F32.U32 R7, R13 ;  /* 0x0000000d00077245 */ /* 0x001fe20000201000 */
[----:B------:R-:W0:Y:S01]  /*15b90*/  LDC R20, c[0x0][0x144] ;  /* 0x00005100ff147b82 */ /* 0x000e220000000800 */
[----:B------:R-:W-:Y:S01]  /*15ba0*/  ULDC.64 UR10, c[0x0][0x640] ;  /* 0x00019000000a7ab9 */ /* 0x000fe20000000a00 */
[----:B------:R-:W-:Y:S01]  /*15bb0*/  IMAD.X R2, RZ, RZ, ~R2, P0 ;  /* 0x000000ffff027224 */ /* 0x000fe200000e0e02 */
[----:B------:R-:W-:-:S03]  /*15bc0*/  ISETP.NE.U32.AND P0, PT, RZ, UR10, PT ;  /* 0x0000000aff007c0c */ /* 0x000fc6000bf05070 */
[----:B------:R-:W-:Y:S01]  /*15bd0*/  IMAD R4, R2, UR8, RZ ;  /* 0x0000000802047c24 */ /* 0x000fe2000f8e02ff */
[----:B------:R-:W-:Y:S01]  /*15be0*/  ISETP.NE.AND.EX P0, PT, RZ, UR11, PT, P0 ;  /* 0x0000000bff007c0c */ /* 0x000fe2000bf05300 */
[----:B------:R-:W-:Y:S02]  /*15bf0*/  IMAD.MOV.U32 R2, RZ, RZ, R16 ;  /* 0x000000ffff027224 */ /* 0x000fe400078e0010 */
[----:B------:R-:W2:Y:S02]  /*15c00*/  LDC R16, c[0x0][0x148] ;  /* 0x00005200ff107b82 */ /* 0x000ea40000000800 */
[----:B------:R-:W-:Y:S01]  /*15c10*/  IMAD.WIDE.U32 R2, R5, UR8, R2 ;  /* 0x0000000805027c25 */ /* 0x000fe2000f8e0002 */
[----:B------:R-:W-:-:S03]  /*15c20*/  ULDC UR8, c[0x0][0x154] ;  /* 0x0000550000087ab9 */ /* 0x000fc60000000800 */
[----:B------:R-:W-:Y:S02]  /*15c30*/  IMAD R5, R5, UR9, R4 ;  /* 0x0000000905057c24 */ /* 0x000fe4000f8e0204 */
[----:B------:R-:W-:Y:S01]  /*15c40*/  FMUL R4, R7, UR6 ;  /* 0x0000000607047c20 */ /* 0x000fe20008400000 */
[----:B------:R-:W-:Y:S01]  /*15c50*/  ULDC UR6, c[0x0][0x618] ;  /* 0x0001860000067ab9 */ /* 0x000fe20000000800 */
[----:B------:R-:W-:Y:S01]  /*15c60*/  ULDC UR9, c[0x0][0x608] ;  /* 0x0001820000097ab9 */ /* 0x000fe20000000800 */
[----:B------:R-:W-:-:S03]  /*15c70*/  IMAD.IADD R3, R3, 0x1, R5 ;  /* 0x0000000103037824 */ /* 0x000fc600078e0205 */
[----:B------:R-:W3:Y:S02]  /*15c80*/  F2I.U32.TRUNC.NTZ R4, R4 ;  /* 0x0000000400047305 */ /* 0x000ee4000020f000 */
[----:B------:R-:W-:Y:S02]  /*15c90*/  SHF.R.U64 R7, R2, UR6, R3 ;  /* 0x0000000602077c19 */ /* 0x000fe40008001203 */
[----:B-1----:R-:W-:-:S05]  /*15ca0*/  I2FP.F32.U32 R2, R11 ;  /* 0x0000000b00027245 */ /* 0x002fca0000201000 */
[----:B------:R-:W-:Y:S01]  /*15cb0*/  FMUL R18, R2, UR8 ;  /* 0x0000000802127c20 */ /* 0x000fe20008400000 */
[----:B------:R-:W-:Y:S01]  /*15cc0*/  SHF.R.U32.HI R2, RZ, UR6, R3 ;  /* 0x00000006ff027c19 */ /* 0x000fe20008011603 */
[----:B------:R-:W-:-:S03]  /*15cd0*/  ULDC UR6, c[0x0][0x658] ;  /* 0x0001960000067ab9 */ /* 0x000fc60000000800 */
[--C-:B------:R-:W-:Y:S01]  /*15ce0*/  SHF.R.U64 R17, R7, UR9, R2.reuse ;  /* 0x0000000907117c19 */ /* 0x100fe20008001202 */
[----:B------:R-:W1:Y:S01]  /*15cf0*/  F2I.U32.TRUNC.NTZ R18, R18 ;  /* 0x0000001200127305 */ /* 0x000e62000020f000 */
[----:B------:R-:W-:Y:S01]  /*15d00*/  SHF.R.U32.HI R2, RZ, UR9, R2 ;  /* 0x00000009ff027c19 */ /* 0x000fe20008011602 */
[----:B---3--:R-:W-:-:S03]  /*15d10*/  IMAD.MOV R4, RZ, RZ, -R4 ;  /* 0x000000ffff047224 */ /* 0x008fc600078e0a04 */
[--C-:B------:R-:W-:Y:S01]  /*15d20*/  SHF.R.U64 R15, R17, UR6, R2.reuse ;  /* 0x00000006110f7c19 */ /* 0x100fe20008001202 */
[----:B0-----:R-:W-:Y:S01]  /*15d30*/  IMAD R13, R20, R4, R13 ;  /* 0x00000004140d7224 */ /* 0x001fe200078e020d */
[----:B------:R-:W-:-:S03]  /*15d40*/  SHF.R.U32.HI R19, RZ, UR6, R2 ;  /* 0x00000006ff137c19 */ /* 0x000fc60008011602 */
[----:B------:R-:W-:Y:S02]  /*15d50*/  IMAD.MOV.U32 R2, RZ, RZ, R15 ;  /* 0x000000ffff027224 */ /* 0x000fe400078e000f */
[----:B------:R-:W-:Y:S01]  /*15d60*/  IMAD.MOV.U32 R3, RZ, RZ, R19 ;  /* 0x000000ffff037224 */ /* 0x000fe200078e0013 */
[----:B-1----:R-:W-:Y:S06]  /*15d70*/  @!P0 BRA `(.L_x_377) ;  /* 0x0000000000288947 */ /* 0x002fec0003800000 */
[----:B------:R-:W-:Y:S02]  /*15d80*/  ULDC UR6, c[0x0][0x64c] ;  /* 0x0001930000067ab9 */ /* 0x000fe40000000800 */
[----:B------:R-:W-:-:S05]  /*15d90*/  IADD3 R3, P0, R15, UR6, RZ ;  /* 0x000000060f037c10 */ /* 0x000fca000ff1e0ff */
[----:B------:R-:W-:-:S04]  /*15da0*/  IMAD.X R19, RZ, RZ, R19, P0 ;  /* 0x000000ffff137224 */ /* 0x000fc800000e0613 */
[----:B------:R-:W-:-:S04]  /*15db0*/  IMAD.WIDE.U32 R4, R19, UR10, RZ ;  /* 0x0000000a13047c25 */ /* 0x000fc8000f8e00ff */
[----:B------:R-:W-:-:S04]  /*15dc0*/  IMAD.WIDE.U32 R4, P0, R3, UR11, R4 ;  /* 0x0000000b03047c25 */ /* 0x000fc8000f800004 */
[----:B------:R-:W-:-:S04]  /*15dd0*/  IMAD.WIDE.U32 R2, R3, UR10, RZ ;  /* 0x0000000a03027c25 */ /* 0x000fc8000f8e00ff */
[----:B------:R-:W-:Y:S01]  /*15de0*/  IMAD.MOV.U32 R2, RZ, RZ, R5 ;  /* 0x000000ffff027224 */ /* 0x000fe200078e0005 */
[----:B------:R-:W-:Y:S01]  /*15df0*/  IADD3 RZ, P1, R3, R4, RZ ;  /* 0x0000000403ff7210 */ /* 0x000fe20007f3e0ff */
[----:B------:R-:W-:-:S04]  /*15e00*/  IMAD.X R3, RZ, RZ, RZ, P0 ;  /* 0x000000ffff037224 */ /* 0x000fc800000e06ff */
[----:B------:R-:W-:-:S08]  /*15e10*/  IMAD.WIDE.U32.X R2, R19, UR11, R2, P1 ;  /* 0x0000000b13027c25 */ /* 0x000fd000088e0402 */
.L_x_377:
[----:B------:R-:W-:Y:S01]  /*15e20*/  ULDC UR6, c[0x0][0x648] ;  /* 0x0001920000067ab9 */ /* 0x000fe20000000800 */
[----:B------:R-:W-:Y:S01]  /*15e30*/  IMAD.MOV R18, RZ, RZ, -R18 ;  /* 0x000000ffff127224 */ /* 0x000fe200078e0a12 */
[----:B------:R-:W-:Y:S01]  /*15e40*/  SHF.R.U64 R2, R2, UR6, R3 ;  /* 0x0000000602027c19 */ /* 0x000fe20008001203 */
[----:B------:R-:W-:Y:S01]  /*15e50*/  ULDC UR6, c[0x0][0x638] ;  /* 0x00018e0000067ab9 */ /* 0x000fe20000000800 */
[----:B------:R-:W-:Y:S01]  /*15e60*/  LOP3.LUT R17, R17, UR19, RZ, 0xc0, !PT ;  /* 0x0000001311117c12 */ /* 0x000fe2000f8ec0ff */
[----:B--2---:R-:W-:Y:S01]  /*15e70*/  @P4 IMAD R13, R16, R18, R11 ;  /* 0x00000012100d4224 */ /* 0x004fe200078e020b */
[----:B------:R-:W-:Y:S01]  /*15e80*/  LOP3.LUT R16, R7, UR4, RZ, 0xc0, !PT ;  /* 0x0000000407107c12 */ /* 0x000fe2000f8ec0ff */
[----:B------:R-:W-:Y:S01]  /*15e90*/  IMAD.MOV R4, RZ, RZ, -R2 ;  /* 0x000000ffff047224 */ /* 0x000fe200078e0a02 */
[----:B------:R-:W-:Y:S01]  /*15ea0*/  ULDC UR8, c[0x0][0x610] ;  /* 0x0001840000087ab9 */ /* 0x000fe20000000800 */
[----:B------:R-:W-:Y:S02]  /*15eb0*/  IMAD R2, R2, UR5, R17 ;  /* 0x0000000502027c24 */ /* 0x000fe4000f8e0211 */
[----:B------:R-:W-:Y:S01]  /*15ec0*/  IMAD R15, R4, UR6, R15 ;  /* 0x00000006040f7c24 */ /* 0x000fe2000f8e020f */
[----:B------:R-:W-:Y:S01]  /*15ed0*/  ULDC UR6, c[0x0][0x600] ;  /* 0x0001800000067ab9 */ /* 0x000fe20000000800 */
[----:B------:R-:W-:-:S02]  /*15ee0*/  IMAD R13, R2, UR8, R13 ;  /* 0x00000008020d7c24 */ /* 0x000fc4000f8e020d */
[----:B------:R-:W-:Y:S02]  /*15ef0*/  IMAD R4, R15, UR6, R16 ;  /* 0x000000060f047c24 */ /* 0x000fe4000f8e0210 */
[----:B------:R-:W-:-:S03]  /*15f00*/  IMAD.MOV.U32 R2, RZ, RZ, 0x1 ;  /* 0x00000001ff027424 */ /* 0x000fc600078e00ff */
[----:B------:R-:W-:Y:S02]  /*15f10*/  SEL R5, R4, R13, !P4 ;  /* 0x0000000d04057207 */ /* 0x000fe40006000000 */
[----:B------:R-:W-:-:S07]  /*15f20*/  SEL R4, R13, R4, !P4 ;  /* 0x000000040d047207 */ /* 0x000fce0006000000 */
.L_x_375:
[----:B------:R-:W-:Y:S05]  /*15f30*/  BSYNC B1 ;  /* 0x0000000000017941 */ /* 0x000fea0003800000 */
.L_x_374:
[----:B------:R-:W-:-:S13]  /*15f40*/  LOP3.LUT P0, RZ, R2, 0xff, RZ, 0xc0, !PT ;  /* 0x000000ff02ff7812 */ /* 0x000fda000780c0ff */
[----:B------:R-:W-:Y:S05]  /*15f50*/  @P0 BRA `(.L_x_378) ;  /* 0xfffffff400280947 */ /* 0x000fea000383ffff */
[----:B------:R-:W-:Y:S05]  /*15f60*/  BSYNC B0 ;  /* 0x0000000000007941 */ /* 0x000fea0003800000 */
.L_x_367:
[----:B------:R-:W-:-:S03]  /*15f70*/  UMOV UR6, 0xffffffff ;  /* 0xffffffff00067882 */ /* 0x000fc60000000000 */
[----:B------:R-:W-:Y:S05]  /*15f80*/  BRA.DIV UR6, `(.L_x_379) ;  /* 0x00000006064c7947 */ /* 0x000fea000b800000 */
[----:B------:R-:W-:-:S13]  /*15f90*/  ELECT P0, URZ, PT ;  /* 0x00000000003f782f */ /* 0x000fda0003800000 */
.L_x_394:
[----:B------:R-:W-:Y:S04]  /*15fa0*/  BSSY B0, `(.L_x_380) ;  /* 0x0000035000007945 */ /* 0x000fe80003800000 */
[----:B------:R-:W-:Y:S05]  /*15fb0*/  @!P0 BRA `(.L_x_381) ;  /* 0x0000000000cc8947 */ /* 0x000fea0003800000 */
[----:B------:R-:W-:-:S04]  /*15fc0*/  ULOP3.LUT UR6, UR7, 0x2, URZ, 0xfc, !UPT ;  /* 0x0000000207067892 */ /* 0x000fc8000f8efc3f */
[----:B------:R-:W-:-:S06]  /*15fd0*/  UISETP.NE.AND UP0, UPT, UR6, 0x3, UPT ;  /* 0x000000030600788c */ /* 0x000fcc000bf05270 */
[----:B------:R-:W-:-:S13]  /*15fe0*/  PLOP3.LUT P0, PT, PT, PT, UP0, 0x80, 0x0 ;  /* 0x000000000000781c */ /* 0x000fda0003f0f008 */
[----:B------:R-:W-:Y:S05]  /*15ff0*/  @!P0 BRA `(.L_x_382) ;  /* 0x0000000000048947 */ /* 0x000fea0003800000 */
[----:B------:R-:W-:Y:S01]  /*16000*/  BPT.TRAP 0x1 ;  /* 0x000000040000795c */ /* 0x000fe20000300000 */
.L_x_382:
[----:B------:R-:W0:Y:S01]  /*16010*/  S2R R3, SR_CgaCtaId ;  /* 0x0000000000037919 */ /* 0x000e220000008800 */
[----:B------:R-:W-:-:S04]  /*16020*/  MOV R0, 0x400 ;  /* 0x0000040000007802 */ /* 0x000fc80000000f00 */
[----:B0-----:R-:W-:Y:S02]  /*16030*/  LEA R3, R3, R0, 0x18 ;  /* 0x0000000003037211 */ /* 0x001fe400078ec0ff */
[----:B------:R-:W-:-:S03]  /*16040*/  SHF.L.U32 R0, R10, 0x1f, RZ ;  /* 0x0000001f0a007819 */ /* 0x000fc600000006ff */
[----:B------:R-:W-:-:S04]  /*16050*/  VIADD R3, R3, 0x28 ;  /* 0x0000002803037836 */ /* 0x000fc80000000000 */
[C---:B------:R-:W-:Y:S02]  /*16060*/  IMAD R7, R14.reuse, 0x8, R3 ;  /* 0x000000080e077824 */ /* 0x040fe400078e0203 */
[----:B------:R-:W-:Y:S02]  /*16070*/  VIADD R14, R14, 0x1 ;  /* 0x000000010e0e7836 */ /* 0x000fe40000000000 */
[----:B------:R-:W0:Y:S03]  /*16080*/  SYNCS.PHASECHK.TRANS64.TRYWAIT P0, [R7+URZ], R0 ;  /* 0x00000000070075a7 */ /* 0x000e26000800017f */
[----:B------:R-:W-:-:S04]  /*16090*/  ISETP.NE.AND P1, PT, R14, 0x5, PT ;  /* 0x000000050e00780c */ /* 0x000fc80003f25270 */
[----:B------:R-:W-:Y:S02]  /*160a0*/  SEL R5, RZ, 0x1, P1 ;  /* 0x00000001ff057807 */ /* 0x000fe40000800000 */
[----:B------:R-:W-:Y:S02]  /*160b0*/  SEL R14, R14, RZ, P1 ;  /* 0x000000ff0e0e7207 */ /* 0x000fe40000800000 */
[----:B------:R-:W-:-:S03]  /*160c0*/  LOP3.LUT R5, R10, R5, RZ, 0x3c, !PT ;  /* 0x000000050a057212 */ /* 0x000fc600078e3cff */
[----:B------:R-:W-:Y:S01]  /*160d0*/  IMAD R9, R14, 0x8, R3 ;  /* 0x000000080e097824 */ /* 0x000fe200078e0203 */
[----:B------:R-:W-:Y:S01]  /*160e0*/  SHF.L.U32 R4, R5, 0x1f, RZ ;  /* 0x0000001f05047819 */ /* 0x000fe200000006ff */
[----:B0-----:R-:W-:Y:S06]  /*160f0*/  @!P0 BRA `(.L_x_383) ;  /* 0x0000000400108947 */ /* 0x001fec0003800000 */
.L_x_395:
[----:B------:R-:W1:Y:S01]  /*16100*/  SYNCS.PHASECHK.TRANS64.TRYWAIT P0, [R9+URZ], R4 ;  /* 0x00000004090075a7 */ /* 0x000e62000800017f */
[----:B0-----:R-:W-:-:S05]  /*16110*/  VIADD R0, R14, 0x1 ;  /* 0x000000010e007836 */ /* 0x001fca0000000000 */
[----:B------:R-:W-:-:S04]  /*16120*/  ISETP.NE.AND P1, PT, R0, 0x5, PT ;  /* 0x000000050000780c */ /* 0x000fc80003f25270 */
[----:B------:R-:W-:Y:S02]  /*16130*/  SEL R2, RZ, 0x1, P1 ;  /* 0x00000001ff027807 */ /* 0x000fe40000800000 */
[----:B------:R-:W-:Y:S02]  /*16140*/  SEL R0, R0, RZ, P1 ;  /* 0x000000ff00007207 */ /* 0x000fe40000800000 */
[----:B------:R-:W-:-:S03]  /*16150*/  LOP3.LUT R7, R5, R2, RZ, 0x3c, !PT ;  /* 0x0000000205077212 */ /* 0x000fc600078e3cff */
[----:B------:R-:W-:Y:S01]  /*16160*/  IMAD R6, R0, 0x8, R3 ;  /* 0x0000000800067824 */ /* 0x000fe200078e0203 */
[----:B------:R-:W-:Y:S01]  /*16170*/  SHF.L.U32 R5, R7, 0x1f, RZ ;  /* 0x0000001f07057819 */ /* 0x000fe200000006ff */
[----:B-1----:R-:W-:Y:S06]  /*16180*/  @!P0 BRA `(.L_x_384) ;  /* 0x0000000400008947 */ /* 0x002fec0003800000 */
.L_x_396:
[----:B------:R-:W1:Y:S01]  /*16190*/  SYNCS.PHASECHK.TRANS64.TRYWAIT P0, [R6+URZ], R5 ;  /* 0x00000005060075a7 */ /* 0x000e62000800017f */
[----:B------:R-:W-:-:S05]  /*161a0*/  VIADD R0, R0, 0x1 ;  /* 0x0000000100007836 */ /* 0x000fca0000000000 */
[----:B------:R-:W-:-:S04]  /*161b0*/  ISETP.NE.AND P1, PT, R0, 0x5, PT ;  /* 0x000000050000780c */ /* 0x000fc80003f25270 */
[----:B------:R-:W-:Y:S02]  /*161c0*/  SEL R2, RZ, 0x1, P1 ;  /* 0x00000001ff027807 */ /* 0x000fe40000800000 */
[----:B------:R-:W-:Y:S02]  /*161d0*/  SEL R0, R0, RZ, P1 ;  /* 0x000000ff00007207 */ /* 0x000fe40000800000 */
[----:B------:R-:W-:-:S03]  /*161e0*/  LOP3.LUT R7, R7, R2, RZ, 0x3c, !PT ;  /* 0x0000000207077212 */ /* 0x000fc600078e3cff */
[----:B0-----:R-:W-:Y:S01]  /*161f0*/  IMAD R9, R0, 0x8, R3 ;  /* 0x0000000800097824 */ /* 0x001fe200078e0203 */
[----:B------:R-:W-:Y:S01]  /*16200*/  SHF.L.U32 R4, R7, 0x1f, RZ ;  /* 0x0000001f07047819 */ /* 0x000fe200000006ff */
[----:B-1----:R-:W-:Y:S06]  /*16210*/  @!P0 BRA `(.L_x_385) ;  /* 0x0000000000f08947 */ /* 0x002fec0003800000 */
.L_x_397:
[----:B------:R-:W1:Y:S01]  /*16220*/  SYNCS.PHASECHK.TRANS64.TRYWAIT P0, [R9+URZ], R4 ;  /* 0x00000004090075a7 */ /* 0x000e62000800017f */
[----:B------:R-:W-:-:S05]  /*16230*/  VIADD R0, R0, 0x1 ;  /* 0x0000000100007836 */ /* 0x000fca0000000000 */
[----:B------:R-:W-:-:S04]  /*16240*/  ISETP.NE.AND P1, PT, R0, 0x5, PT ;  /* 0x000000050000780c */ /* 0x000fc80003f25270 */
[----:B------:R-:W-:Y:S02]  /*16250*/  SEL R2, RZ, 0x1, P1 ;  /* 0x00000001ff027807 */ /* 0x000fe40000800000 */
[----:B------:R-:W-:Y:S02]  /*16260*/  SEL R0, R0, RZ, P1 ;  /* 0x000000ff00007207 */ /* 0x000fe40000800000 */
[----:B------:R-:W-:Y:S01]  /*16270*/  LOP3.LUT R2, R7, R2, RZ, 0x3c, !PT ;  /* 0x0000000207027212 */ /* 0x000fe200078e3cff */
[----:B-1----:R-:W-:Y:S06]  /*16280*/  @!P0 BRA `(.L_x_386) ;  /* 0x0000000000e88947 */ /* 0x002fec0003800000 */
.L_x_398:
[----:B------:R-:W-:Y:S01]  /*16290*/  IMAD R3, R0, 0x8, R3 ;  /* 0x0000000800037824 */ /* 0x000fe200078e0203 */
[----:B------:R-:W-:-:S07]  /*162a0*/  SHF.L.U32 R0, R2, 0x1f, RZ ;  /* 0x0000001f02007819 */ /* 0x000fce00000006ff */
.L_x_387:
[----:B--2---:R2:W3:Y:S02]  /*162b0*/  SYNCS.PHASECHK.TRANS64.TRYWAIT P0, [R3+URZ], R0 ;  /* 0x00000000030075a7 */ /* 0x0044e4000800017f */
[----:B---3--:R-:W-:Y:S05]  /*162c0*/  @!P0 NANOSLEEP.SYNCS 0x989680 ;  /* 0x009896800000895d */ /* 0x008fea0003900000 */
[----:B------:R-:W3:Y:S02]  /*162d0*/  @!P0 SYNCS.PHASECHK.TRANS64 P0, [R3+URZ], R0 ;  /* 0x00000000030085a7 */ /* 0x000ee4000800007f */
[----:B---3--:R-:W-:Y:S05]  /*162e0*/  @!P0 BRA `(.L_x_387) ;  /* 0xfffffffc00f08947 */ /* 0x008fea000383ffff */
.L_x_381:
[----:B------:R-:W-:Y:S05]  /*162f0*/  BSYNC B0 ;  /* 0x0000000000007941 */ /* 0x000fea0003800000 */
.L_x_380:
[----:B------:R-:W-:Y:S05]  /*16300*/  EXIT ;  /* 0x000000000000794d */ /* 0x000fea0003800000 */
.L_x_21:
[----:B--2---:R-:W-:-:S04]  /*16310*/  IMAD.U32 R3, RZ, RZ, UR15 ;  /* 0x0000000fff037e24 */ /* 0x004fc8000f8e00ff */
[----:B------:R2:W4:Y:S03]  /*16320*/  SYNCS.PHASECHK.TRANS64.TRYWAIT P0, [R3+URZ], R0 ;  /* 0x00000000030075a7 */ /* 0x000526000800017f */
[----:B----4-:R-:W-:Y:S05]  /*16330*/  @!P0 NANOSLEEP.SYNCS 0x989680 ;  /* 0x009896800000895d */ /* 0x010fea0003900000 */
[----:B------:R-:W4:Y:S02]  /*16340*/  @!P0 SYNCS.PHASECHK.TRANS64 P0, [R3+URZ], R0 ;  /* 0x00000000030085a7 */ /* 0x000f24000800007f */
[----:B----4-:R-:W-:Y:S05]  /*16350*/  @!P0 BRA `(.L_x_21) ;  /* 0xfffffffc00ec8947 */ /* 0x010fea000383ffff */
[----:B------:R-:W-:Y:S05]  /*16360*/  BRA `(.L_x_20) ;  /* 0xfffffebc00c07947 */ /* 0x000fea000383ffff */
.L_x_27:
[----:B-----5:R0:W-:Y:S02]  /*16370*/  STL [R1+0x188], R0 ;  /* 0x0001880001007387 */ /* 0x0201e40000100800 */
[----:B0-----:R-:W-:-:S04]  /*16380*/  IMAD.U32 R0, RZ, RZ, UR17 ;  /* 0x00000011ff007e24 */ /* 0x001fc8000f8e00ff */
[----:B------:R0:W0:Y:S03]  /*16390*/  SYNCS.PHASECHK.TRANS64.TRYWAIT P0, [R0+URZ], R229 ;  /* 0x000000e5000075a7 */ /* 0x000026000800017f */
[----:B0-----:R-:W-:Y:S05]  /*163a0*/  @!P0 NANOSLEEP.SYNCS 0x989680 ;  /* 0x009896800000895d */ /* 0x001fea0003900000 */
[----:B------:R0:W1:Y:S02]  /*163b0*/  @!P0 SYNCS.PHASECHK.TRANS64 P0, [R0+URZ], R229 ;  /* 0x000000e5000085a7 */ /* 0x000064000800007f */
[----:B0-----:R0:W5:Y:S02]  /*163c0*/  LDL.LU R0, [R1+0x188] ;  /* 0x0001880001007983 */ /* 0x0011640000300800 */
[----:B01----:R-:W-:Y:S05]  /*163d0*/  @!P0 BRA `(.L_x_27) ;  /* 0xfffffffc00e48947 */ /* 0x003fea000383ffff */
[----:B------:R-:W-:Y:S05]  /*163e0*/  BRA `(.L_x_26) ;  /* 0xfffffee000d47947 */ /* 0x000fea000383ffff */
.L_x_368:
[----:B------:R-:W-:Y:S01]  /*163f0*/  BSSY B1, `(.L_x_388) ;  /* 0x0000006000017945 */ /* 0x000fe20003800000 */
[----:B------:R-:W-:-:S07]  /*16400*/  IMAD.MOV.U32 R2, RZ, RZ, -0x1 ;  /* 0xffffffffff027424 */ /* 0x000fce00078e00ff */
[----:B------:R-:W-:Y:S05]  /*16410*/  WARPSYNC.COLLECTIVE R2, `(.L_x_389) ;  /* 0x00000000020c7348 */ /* 0x000fea0003c00000 */
[----:B------:R-:W-:Y:S02]  /*16420*/  ELECT P0, UR62, PT ;  /* 0x00000000003e782f */ /* 0x000fe40003800000 */
[----:B------:R-:W-:Y:S01]  /*16430*/  MOV R2, UR62 ;  /* 0x0000003e00027c02 */ /* 0x000fe20008000f00 */
[----:B------:R-:W-:Y:S10]  /*16440*/  ENDCOLLECTIVE ;  /* 0x000000000000791b */ /* 0x000ff40003800000 */
.L_x_389:
[----:B------:R-:W-:Y:S05]  /*16450*/  BSYNC B1 ;  /* 0x0000000000017941 */ /* 0x000fea0003800000 */
.L_x_388:
[----:B------:R-:W-:Y:S05]  /*16460*/  BRA `(.L_x_390) ;  /* 0xffffffec00f07947 */ /* 0x000fea000383ffff */
.L_x_371:
[----:B0-----:R0:W2:Y:S02]  /*16470*/  SYNCS.PHASECHK.TRANS64.TRYWAIT P0, [R15+URZ+0x28], R4 ;  /* 0x000028040f0075a7 */ /* 0x0010a4000800017f */
[----:B--2---:R-:W-:Y:S05]  /*16480*/  @!P0 NANOSLEEP.SYNCS 0x989680 ;  /* 0x009896800000895d */ /* 0x004fea0003900000 */
[----:B------:R-:W2:Y:S02]  /*16490*/  @!P0 SYNCS.PHASECHK.TRANS64 P0, [R15+URZ+0x28], R4 ;  /* 0x000028040f0085a7 */ /* 0x000ea4000800007f */
[----:B--2---:R-:W-:Y:S05]  /*164a0*/  @!P0 BRA `(.L_x_371) ;  /* 0xfffffffc00f08947 */ /* 0x004fea000383ffff */
[----:B------:R-:W-:Y:S05]  /*164b0*/  BRA `(.L_x_391) ;  /* 0xfffffff000307947 */ /* 0x000fea000383ffff */
.L_x_379:
[----:B------:R-:W-:Y:S01]  /*164c0*/  BSSY B0, `(.L_x_392) ;  /* 0x0000006000007945 */ /* 0x000fe20003800000 */
[----:B------:R-:W-:-:S07]  /*164d0*/  IMAD.MOV.U32 R2, RZ, RZ, -0x1 ;  /* 0xffffffffff027424 */ /* 0x000fce00078e00ff */
[----:B------:R-:W-:Y:S05]  /*164e0*/  WARPSYNC.COLLECTIVE R2, `(.L_x_393) ;  /* 0x00000000020c7348 */ /* 0x000fea0003c00000 */
[----:B------:R-:W-:Y:S02]  /*164f0*/  ELECT P0, UR62, PT ;  /* 0x00000000003e782f */ /* 0x000fe40003800000 */
[----:B------:R-:W-:Y:S01]  /*16500*/  MOV R2, UR62 ;  /* 0x0000003e00027c02 */ /* 0x000fe20008000f00 */
[----:B------:R-:W-:Y:S10]  /*16510*/  ENDCOLLECTIVE ;  /* 0x000000000000791b */ /* 0x000ff40003800000 */
.L_x_393:
[----:B------:R-:W-:Y:S05]  /*16520*/  BSYNC B0 ;  /* 0x0000000000007941 */ /* 0x000fea0003800000 */
.L_x_392:
[----:B------:R-:W-:Y:S05]  /*16530*/  BRA `(.L_x_394) ;  /* 0xfffffff800987947 */ /* 0x000fea000383ffff */
.L_x_383:
[----:B0-----:R0:W1:Y:S02]  /*16540*/  SYNCS.PHASECHK.TRANS64.TRYWAIT P0, [R7+URZ], R0 ;  /* 0x00000000070075a7 */ /* 0x001064000800017f */
[----:B-1----:R-:W-:Y:S05]  /*16550*/  @!P0 NANOSLEEP.SYNCS 0x989680 ;  /* 0x009896800000895d */ /* 0x002fea0003900000 */
[----:B------:R-:W1:Y:S02]  /*16560*/  @!P0 SYNCS.PHASECHK.TRANS64 P0, [R7+URZ], R0 ;  /* 0x00000000070085a7 */ /* 0x000e64000800007f */
[----:B-1----:R-:W-:Y:S05]  /*16570*/  @!P0 BRA `(.L_x_383) ;  /* 0xfffffffc00f08947 */ /* 0x002fea000383ffff */
[----:B------:R-:W-:Y:S05]  /*16580*/  BRA `(.L_x_395) ;  /* 0xfffffff800dc7947 */ /* 0x000fea000383ffff */
.L_x_384:
[----:B0-----:R0:W1:Y:S02]  /*16590*/  SYNCS.PHASECHK.TRANS64.TRYWAIT P0, [R9+URZ], R4 ;  /* 0x00000004090075a7 */ /* 0x001064000800017f */
[----:B-1----:R-:W-:Y:S05]  /*165a0*/  @!P0 NANOSLEEP.SYNCS 0x989680 ;  /* 0x009896800000895d */ /* 0x002fea0003900000 */
[----:B------:R-:W1:Y:S02]  /*165b0*/  @!P0 SYNCS.PHASECHK.TRANS64 P0, [R9+URZ], R4 ;  /* 0x00000004090085a7 */ /* 0x000e64000800007f */
[----:B-1----:R-:W-:Y:S05]  /*165c0*/  @!P0 BRA `(.L_x_384) ;  /* 0xfffffffc00f08947 */ /* 0x002fea000383ffff */
[----:B------:R-:W-:Y:S05]  /*165d0*/  BRA `(.L_x_396) ;  /* 0xfffffff800ec7947 */ /* 0x000fea000383ffff */
.L_x_385:
[----:B0-----:R0:W1:Y:S02]  /*165e0*/  SYNCS.PHASECHK.TRANS64.TRYWAIT P0, [R6+URZ], R5 ;  /* 0x00000005060075a7 */ /* 0x001064000800017f */
[----:B-1----:R-:W-:Y:S05]  /*165f0*/  @!P0 NANOSLEEP.SYNCS 0x989680 ;  /* 0x009896800000895d */ /* 0x002fea0003900000 */
[----:B------:R-:W1:Y:S02]  /*16600*/  @!P0 SYNCS.PHASECHK.TRANS64 P0, [R6+URZ], R5 ;  /* 0x00000005060085a7 */ /* 0x000e64000800007f */
[----:B-1----:R-:W-:Y:S05]  /*16610*/  @!P0 BRA `(.L_x_385) ;  /* 0xfffffffc00f08947 */ /* 0x002fea000383ffff */
[----:B------:R-:W-:Y:S05]  /*16620*/  BRA `(.L_x_397) ;  /* 0xfffffff800fc7947 */ /* 0x000fea000383ffff */
.L_x_386:
[----:B-1----:R1:W2:Y:S02]  /*16630*/  SYNCS.PHASECHK.TRANS64.TRYWAIT P0, [R9+URZ], R4 ;  /* 0x00000004090075a7 */ /* 0x0022a4000800017f */
[----:B--2---:R-:W-:Y:S05]  /*16640*/  @!P0 NANOSLEEP.SYNCS 0x989680 ;  /* 0x009896800000895d */ /* 0x004fea0003900000 */
[----:B------:R-:W2:Y:S02]  /*16650*/  @!P0 SYNCS.PHASECHK.TRANS64 P0, [R9+URZ], R4 ;  /* 0x00000004090085a7 */ /* 0x000ea4000800007f */
[----:B--2---:R-:W-:Y:S05]  /*16660*/  @!P0 BRA `(.L_x_386) ;  /* 0xfffffffc00f08947 */ /* 0x004fea000383ffff */
[----:B------:R-:W-:Y:S05]  /*16670*/  BRA `(.L_x_398) ;  /* 0xfffffffc00047947 */ /* 0x000fea000383ffff */
.L_x_399:
[----:B------:R-:W-:-:S00]  /*16680*/  BRA `(.L_x_399) ;  /* 0xfffffffc00fc7947 */ /* 0x000fc0000383ffff */
[----:B------:R-:W-:-:S00]  /*16690*/  NOP ;  /* 0x0000000000007918 */ /* 0x000fc00000000000 */
        /* <DEDUP_REMOVED lines=14> */
.L_x_400:


//--------------------- .nv.shared._ZN7cutlass13device_kernelINS_4gemm6kernel13GemmUniversalIN4cute5tupleIJiiiiEEENS1_10collective13CollectiveMmaINS1_37MainloopSm90TmaGmmaWarpSpecializedFP8ILi5ENS5_IJNS4_1CILi2EEENSA_ILi1EEESC_EEENS1_35KernelTmaWarpSpecializedCooperativeEEENS5_IJNSA_ILi192EEENSA_ILi160EEENSA_ILi128EEEEEENS_12float_e4m3_tENS5_IJlSC_lEEESK_SL_NS4_8TiledMMAINS4_8MMA_AtomIJNS4_4SM904GMMA30MMA_64x32x32_F32E4M3E4M3_SS_TNILNSP_7ScaleInE1ELSR_1EEEEEENS4_6LayoutISD_NS5_IJSC_NSA_ILi0EEESV_EEEEENS5_IJNS4_10UnderscoreESY_SY_EEEEENS4_13SM90_TMA_LOADENS4_14ComposedLayoutINS4_7SwizzleILi3ELi4ELi3EEENS4_18smem_ptr_flag_bitsILi8EEENSU_INS5_IJNSA_ILi8EEESI_EEENS5_IJSI_SC_EEEEEEEvNS4_8identityENS4_23SM90_TMA_LOAD_MULTICASTES1B_vS1C_EENS_8epilogue10collective6detail29Sm90TmaWarpSpecializedAdapterINS1G_15DefaultEpilogueISK_SL_SL_NS1F_6thread17LinearCombinationISK_Li1EffLNS1K_9ScaleType4KindE0ELNS_15FloatRoundStyleE2ESK_EENS1_15EpilogueDefaultEEEEEvvEEEEvNT_6ParamsE --------------------------
	.section	.nv.shared._ZN7cutlass13device_kernelINS_4gemm6kernel13GemmUniversalIN4cute5tupleIJiiiiEEENS1_10collective13CollectiveMmaINS1_37MainloopSm90TmaGmmaWarpSpecializedFP8ILi5ENS5_IJNS4_1CILi2EEENSA_ILi1EEESC_EEENS1_35KernelTmaWarpSpecializedCooperativeEEENS5_IJNSA_ILi192EEENSA_ILi160EEENSA_ILi128EEEEEENS_12float_e4m3_tENS5_IJlSC_lEEESK_SL_NS4_8TiledMMAINS4_8MMA_AtomIJNS4_4SM904GMMA30MMA_64x32x32_F32E4M3E4M3_SS_TNILNSP_7ScaleInE1ELSR_1EEEEEENS4_6LayoutISD_NS5_IJSC_NSA_ILi0EEESV_EEEEENS5_IJNS4_10UnderscoreESY_SY_EEEEENS4_13SM90_TMA_LOADENS4_14ComposedLayoutINS4_7SwizzleILi3ELi4ELi3EEENS4_18smem_ptr_flag_bitsILi8EEENSU_INS5_IJNSA_ILi8EEESI_EEENS5_IJSI_SC_EEEEEEEvNS4_8identityENS4_23SM90_TMA_LOAD_MULTICASTES1B_vS1C_EENS_8epilogue10collective6detail29Sm90TmaWarpSpecializedAdapterINS1G_15DefaultEpilogueISK_SL_SL_NS1F_6thread17LinearCombinationISK_Li1EffLNS1K_9ScaleType4KindE0ELNS_15FloatRoundStyleE2ESK_EENS1_15EpilogueDefaultEEEEEvvEEEEvNT_6ParamsE,"aw",@nobits
	.sectionflags	@""
	.align	16
	.zero		1024


//--------------------- .nv.shared.reserved.0     --------------------------
	.section	.nv.shared.reserved.0,"aw",@nobits
	.weak		__nv_reservedSMEM_offset_0_alias
	.size		__nv_reservedSMEM_offset_0_alias, 0, 0
	.other		__nv_reservedSMEM_offset_0_alias,@"STO_CUDA_RESERVED_SHARED STV_DEFAULT"
__nv_reservedSMEM_offset_0_alias:
	.zero		0


//--------------------- .nv.global                --------------------------
	.section	.nv.global,"aw",@nobits
.nv.global:
	.type		_ZN40_INTERNAL_6e40f292_4_k_cu_03c7dd5f_146164cute1_E,@object
	.size		_ZN40_INTERNAL_6e40f292_4_k_cu_03c7dd5f_146164cute1_E,(_ZN40_INTERNAL_6e40f292_4_k_cu_03c7dd5f_146164cuda3std3__45__cpo6cbeginE - _ZN40_INTERNAL_6e40f292_4_k_cu_03c7dd5f_146164cute1_E)
_ZN40_INTERNAL_6e40f292_4_k_cu_03c7dd5f_146164cute1_E:
	.zero		1
	.type		_ZN40_INTERNAL_6e40f292_4_k_cu_03c7dd5f_146164cuda3std3__45__cpo6cbeginE,@object
	.size		_ZN40_INTERNAL_6e40f292_4_k_cu_03c7dd5f_146164cuda3std3__45__cpo6cbeginE,(_ZN40_INTERNAL_6e40f292_4_k_cu_03c7dd5f_146164cuda3std3__48in_placeE - _ZN40_INTERNAL_6e40f292_4_k_cu_03c7dd5f_146164cuda3std3__45__cpo6cbeginE)
_ZN40_INTERNAL_6e40f292_4_k_cu_03c7dd5f_146164cuda3std3__45__cpo6cbeginE:
	.zero		1
	.type		_ZN40_INTERNAL_6e40f292_4_k_cu_03c7dd5f_146164cuda3std3__48in_placeE,@object
	.size		_ZN40_INTERNAL_6e40f292_4_k_cu_03c7dd5f_146164cuda3std3__48in_placeE,(_ZN40_INTERNAL_6e40f292_4_k_cu_03c7dd5f_146164cuda3std6ranges3__45__cpo9iter_moveE - _ZN40_INTERNAL_6e40f292_4_k_cu_03c7dd5f_146164cuda3std3__48in_placeE)
_ZN40_INTERNAL_6e40f292_4_k_cu_03c7dd5f_146164cuda3std3__48in_placeE:
	.zero		1
	.type		_ZN40_INTERNAL_6e40f292_4_k_cu_03c7dd5f_146164cuda3std6ranges3__45__cpo9iter_moveE,@object
	.size		_ZN40_INTERNAL_6e40f292_4_k_cu_03c7dd5f_146164cuda3std6ranges3__45__cpo9iter_moveE,(_ZN40_INTERNAL_6e40f292_4_k_cu_03c7dd5f_146164cuda3std3__45__cpo5beginE - _ZN40_INTERNAL_6e40f292_4_k_cu_03c7dd5f_146164cuda3std6ranges3__45__cpo9iter_moveE)
_ZN40_INTERNAL_6e40f292_4_k_cu_03c7dd5f_146164cuda3std6ranges3__45__cpo9iter_moveE:
	.zero		1
	.type		_ZN40_INTERNAL_6e40f292_4_k_cu_03c7dd5f_146164cuda3std3__45__cpo5beginE,@object
	.size		_ZN40_INTERNAL_6e40f292_4_k_cu_03c7dd5f_146164cuda3std3__45__cpo5beginE,(_ZN40_INTERNAL_6e40f292_4_k_cu_03c7dd5f_146164cuda3std3__442_GLOBAL__N__6e40f292_4_k_cu_03c7dd5f_146166ignoreE - _ZN40_INTERNAL_6e40f292_4_k_cu_03c7dd5f_146164cuda3std3__45__cpo5beginE)
_ZN40_INTERNAL_6e40f292_4_k_cu_03c7dd5f_146164cuda3std3__45__cpo5beginE:
	.zero		1
	.type		_ZN40_INTERNAL_6e40f292_4_k_cu_03c7dd5f_146164cuda3std3__442_GLOBAL__N__6e40f292_4_k_cu_03c7dd5f_146166ignoreE,@object
	.size		_ZN40_INTERNAL_6e40f292_4_k_cu_03c7dd5f_146164cuda3std3__442_GLOBAL__N__6e40f292_4_k_cu_03c7dd5f_146166ignoreE,(_ZN40_INTERNAL_6e40f292_4_k_cu_03c7dd5f_146164cute7productE - _ZN40_INTERNAL_6e40f292_4_k_cu_03c7dd5f_146164cuda3std3__442_GLOBAL__N__6e40f292_4_k_cu_03c7dd5f_146166ignoreE)
_ZN40_INTERNAL_6e40f292_4_k_cu_03c7dd5f_146164cuda3std3__442_GLOBAL__N__6e40f292_4_k_cu_03c7dd5f_146166ignoreE:
	.zero		1
	.type		_ZN40_INTERNAL_6e40f292_4_k_cu_03c7dd5f_146164cute7productE,@object
	.size		_ZN40_INTERNAL_6e40f292_4_k_cu_03c7dd5f_146164cute7productE,(_ZN40_INTERNAL_6e40f292_4_k_cu_03c7dd5f_146164cuda3std3__45__cpo3endE - _ZN40_INTERNAL_6e40f292_4_k_cu_03c7dd5f_146164cute7productE)
_ZN40_INTERNAL_6e40f292_4_k_cu_03c7dd5f_146164cute7productE:
	.zero		1
	.type		_ZN40_INTERNAL_6e40f292_4_k_cu_03c7dd5f_146164cuda3std3__45__cpo3endE,@object
	.size		_ZN40_INTERNAL_6e40f292_4_k_cu_03c7dd5f_146164cuda3std3__45__cpo3endE,(_ZN40_INTERNAL_6e40f292_4_k_cu_03c7dd5f_146164cuda3std3__419piecewise_constructE - _ZN40_INTERNAL_6e40f292_4_k_cu_03c7dd5f_146164cuda3std3__45__cpo3endE)
_ZN40_INTERNAL_6e40f292_4_k_cu_03c7dd5f_146164cuda3std3__45__cpo3endE:
	.zero		1
	.type		_ZN40_INTERNAL_6e40f292_4_k_cu_03c7dd5f_146164cuda3std3__419piecewise_constructE,@object
	.size		_ZN40_INTERNAL_6e40f292_4_k_cu_03c7dd5f_146164cuda3std3__419piecewise_constructE,(_ZN40_INTERNAL_6e40f292_4_k_cu_03c7dd5f_146164cuda3std3__45__cpo4cendE - _ZN40_INTERNAL_6e40f292_4_k_cu_03c7dd5f_146164cuda3std3__419piecewise_constructE)
_ZN40_INTERNAL_6e40f292_4_k_cu_03c7dd5f_146164cuda3std3__419piecewise_constructE:
	.zero		1
	.type		_ZN40_INTERNAL_6e40f292_4_k_cu_03c7dd5f_146164cuda3std3__45__cpo4cendE,@object
	.size		_ZN40_INTERNAL_6e40f292_4_k_cu_03c7dd5f_146164cuda3std3__45__cpo4cendE,(_ZN40_INTERNAL_6e40f292_4_k_cu_03c7dd5f_146164cuda3std6ranges3__45__cpo4swapE - _ZN40_INTERNAL_6e40f292_4_k_cu_03c7dd5f_146164cuda3std3__45__cpo4cendE)
_ZN40_INTERNAL_6e40f292_4_k_cu_03c7dd5f_146164cuda3std3__45__cpo4cendE:
	.zero		1
	.type		_ZN40_INTERNAL_6e40f292_4_k_cu_03c7dd5f_146164cuda3std6ranges3__45__cpo4swapE,@object
	.size		_ZN40_INTERNAL_6e40f292_4_k_cu_03c7dd5f_146164cuda3std6ranges3__45__cpo4swapE,(.L_7 - _ZN40_INTERNAL_6e40f292_4_k_cu_03c7dd5f_146164cuda3std6ranges3__45__cpo4swapE)
_ZN40_INTERNAL_6e40f292_4_k_cu_03c7dd5f_146164cuda3std6ranges3__45__cpo4swapE:
	.zero		1
.L_7:


//--------------------- .nv.constant0._ZN7cutlass13device_kernelINS_4gemm6kernel13GemmUniversalIN4cute5tupleIJiiiiEEENS1_10collective13CollectiveMmaINS1_37MainloopSm90TmaGmmaWarpSpecializedFP8ILi5ENS5_IJNS4_1CILi2EEENSA_ILi1EEESC_EEENS1_35KernelTmaWarpSpecializedCooperativeEEENS5_IJNSA_ILi192EEENSA_ILi160EEENSA_ILi128EEEEEENS_12float_e4m3_tENS5_IJlSC_lEEESK_SL_NS4_8TiledMMAINS4_8MMA_AtomIJNS4_4SM904GMMA30MMA_64x32x32_F32E4M3E4M3_SS_TNILNSP_7ScaleInE1ELSR_1EEEEEENS4_6LayoutISD_NS5_IJSC_NSA_ILi0EEESV_EEEEENS5_IJNS4_10UnderscoreESY_SY_EEEEENS4_13SM90_TMA_LOADENS4_14ComposedLayoutINS4_7SwizzleILi3ELi4ELi3EEENS4_18smem_ptr_flag_bitsILi8EEENSU_INS5_IJNSA_ILi8EEESI_EEENS5_IJSI_SC_EEEEEEEvNS4_8identityENS4_23SM90_TMA_LOAD_MULTICASTES1B_vS1C_EENS_8epilogue10collective6detail29Sm90TmaWarpSpecializedAdapterINS1G_15DefaultEpilogueISK_SL_SL_NS1F_6thread17LinearCombinationISK_Li1EffLNS1K_9ScaleType4KindE0ELNS_15FloatRoundStyleE2ESK_EENS1_15EpilogueDefaultEEEEEvvEEEEvNT_6ParamsE --------------------------
	.section	.nv.constant0._ZN7cutlass13device_kernelINS_4gemm6kernel13GemmUniversalIN4cute5tupleIJiiiiEEENS1_10collective13CollectiveMmaINS1_37MainloopSm90TmaGmmaWarpSpecializedFP8ILi5ENS5_IJNS4_1CILi2EEENSA_ILi1EEESC_EEENS1_35KernelTmaWarpSpecializedCooperativeEEENS5_IJNSA_ILi192EEENSA_ILi160EEENSA_ILi128EEEEEENS_12float_e4m3_tENS5_IJlSC_lEEESK_SL_NS4_8TiledMMAINS4_8MMA_AtomIJNS4_4SM904GMMA30MMA_64x32x32_F32E4M3E4M3_SS_TNILNSP_7ScaleInE1ELSR_1EEEEEENS4_6LayoutISD_NS5_IJSC_NSA_ILi0EEESV_EEEEENS5_IJNS4_10UnderscoreESY_SY_EEEEENS4_13SM90_TMA_LOADENS4_14ComposedLayoutINS4_7SwizzleILi3ELi4ELi3EEENS4_18smem_ptr_flag_bitsILi8EEENSU_INS5_IJNSA_ILi8EEESI_EEENS5_IJSI_SC_EEEEEEEvNS4_8identityENS4_23SM90_TMA_LOAD_MULTICASTES1B_vS1C_EENS_8epilogue10collective6detail29Sm90TmaWarpSpecializedAdapterINS1G_15DefaultEpilogueISK_SL_SL_NS1F_6thread17LinearCombinationISK_Li1EffLNS1K_9ScaleType4KindE0ELNS_15FloatRoundStyleE2ESK_EENS1_15EpilogueDefaultEEEEEvvEEEEvNT_6ParamsE,"a",@progbits
	.sectionflags	@""
	.align	4
.nv.constant0._ZN7cutlass13device_kernelINS_4gemm6kernel13GemmUniversalIN4cute5tupleIJiiiiEEENS1_10collective13CollectiveMmaINS1_37MainloopSm90TmaGmmaWarpSpecializedFP8ILi5ENS5_IJNS4_1CILi2EEENSA_ILi1EEESC_EEENS1_35KernelTmaWarpSpecializedCooperativeEEENS5_IJNSA_ILi192EEENSA_ILi160EEENSA_ILi128EEEEEENS_12float_e4m3_tENS5_IJlSC_lEEESK_SL_NS4_8TiledMMAINS4_8MMA_AtomIJNS4_4SM904GMMA30MMA_64x32x32_F32E4M3E4M3_SS_TNILNSP_7ScaleInE1ELSR_1EEEEEENS4_6LayoutISD_NS5_IJSC_NSA_ILi0EEESV_EEEEENS5_IJNS4_10UnderscoreESY_SY_EEEEENS4_13SM90_TMA_LOADENS4_14ComposedLayoutINS4_7SwizzleILi3ELi4ELi3EEENS4_18smem_ptr_flag_bitsILi8EEENSU_INS5_IJNSA_ILi8EEESI_EEENS5_IJSI_SC_EEEEEEEvNS4_8identityENS4_23SM90_TMA_LOAD_MULTICASTES1B_vS1C_EENS_8epilogue10collective6detail29Sm90TmaWarpSpecializedAdapterINS1G_15DefaultEpilogueISK_SL_SL_NS1F_6thread17LinearCombinationISK_Li1EffLNS1K_9ScaleType4KindE0ELNS_15FloatRoundStyleE2ESK_EENS1_15EpilogueDefaultEEEEEvvEEEEvNT_6ParamsE:
	.zero		1664


//--------------------- SYMBOLS --------------------------

	.type		.nv.reservedSmem.offset0,@object
	.size		.nv.reservedSmem.offset0,0x4
